//
// Generated by NVIDIA NVVM Compiler
//
// Compiler Build ID: CL-36424714
// Cuda compilation tools, release 13.0, V13.0.88
// Based on NVVM 20.0.0
//

.version 9.0
.target sm_100
.address_size 64

	// .globl	_Z12replaceZerosPiS_i
.global .align 4 .b8 precalc_xorwow_matrix[102400];
.global .align 4 .b8 precalc_xorwow_offset_matrix[102400];
.global .align 4 .b8 mrg32k3aM1[2304];
.global .align 4 .b8 mrg32k3aM2[2304];
.global .align 4 .b8 mrg32k3aM1SubSeq[2016];
.global .align 4 .b8 mrg32k3aM2SubSeq[2016];
.global .align 4 .b8 mrg32k3aM1Seq[2304];
.global .align 4 .b8 mrg32k3aM2Seq[2304];
.const .align 8 .b8 __cr_lgamma_table[72];
// _ZZ12replaceZerosPiS_iE13shared_sudoku has been demoted

.visible .entry _Z12replaceZerosPiS_i(
	.param .u64 .ptr .align 1 _Z12replaceZerosPiS_i_param_0,
	.param .u64 .ptr .align 1 _Z12replaceZerosPiS_i_param_1,
	.param .u32 _Z12replaceZerosPiS_i_param_2
)
{
	.local .align 8 .b8 	__local_depot0[408];
	.reg .b64 	%SP;
	.reg .b64 	%SPL;
	.reg .pred 	%p<373>;
	.reg .b32 	%r<2957>;
	.reg .b64 	%rd<102>;
	// demoted variable
	.shared .align 4 .b8 _ZZ12replaceZerosPiS_iE13shared_sudoku[324];
	mov.u64 	%SPL, __local_depot0;
	ld.param.u64 	%rd36, [_Z12replaceZerosPiS_i_param_0];
	ld.param.u32 	%r1119, [_Z12replaceZerosPiS_i_param_2];
	cvta.to.global.u64 	%rd37, %rd36;
	add.u64 	%rd1, %SPL, 0;
	add.u64 	%rd2, %SPL, 48;
	add.u64 	%rd3, %SPL, 372;
	mov.u32 	%r1120, %tid.x;
	mov.u32 	%r1121, %tid.y;
	mov.u32 	%r1122, %ctaid.x;
	mov.u32 	%r1123, %ctaid.y;
	mov.u32 	%r1124, %nctaid.x;
	mad.lo.s32 	%r1125, %r1123, %r1124, %r1122;
	mov.u32 	%r1126, %ntid.x;
	mov.u32 	%r1127, %ntid.y;
	mad.lo.s32 	%r1128, %r1125, %r1127, %r1121;
	mad.lo.s32 	%r1129, %r1128, %r1126, %r1120;
	mad.lo.s32 	%r1130, %r1121, 9, %r1120;
	mul.wide.u32 	%rd41, %r1130, 4;
	add.s64 	%rd42, %rd37, %rd41;
	ld.global.u32 	%r1131, [%rd42];
	mov.u32 	%r1132, _ZZ12replaceZerosPiS_iE13shared_sudoku;
	mad.lo.s32 	%r1133, %r1120, 36, %r1132;
	shl.b32 	%r1134, %r1121, 2;
	add.s32 	%r1135, %r1133, %r1134;
	st.shared.u32 	[%r1135], %r1131;
	bar.sync 	0;
	mov.u32 	%r1, %nctaid.y;
	xor.b32  	%r1136, %r1129, -1429050551;
	mul.lo.s32 	%r1137, %r1136, 1099087573;
	setp.gt.s32 	%p1, %r1129, -1;
	selp.b32 	%r1138, -644748465, -1947113066, %p1;
	add.s32 	%r1139, %r1138, %r1137;
	add.s32 	%r2, %r1139, 6615241;
	add.s32 	%r2684, %r1137, 123456789;
	st.local.v2.u32 	[%rd1], {%r2, %r2684};
	xor.b32  	%r2683, %r1137, 362436069;
	add.s32 	%r2682, %r1138, 521288629;
	st.local.v2.u32 	[%rd1+8], {%r2683, %r2682};
	xor.b32  	%r2681, %r1138, 88675123;
	add.s32 	%r2680, %r1137, 5783321;
	st.local.v2.u32 	[%rd1+16], {%r2681, %r2680};
	setp.lt.u32 	%p2, %r1, 2;
	@%p2 bra 	$L__BB0_115;
	shr.u32 	%r1141, %r1, 1;
	cvt.u64.u32 	%rd100, %r1141;
	mov.b32 	%r2375, 0;
$L__BB0_2:
	mov.u64 	%rd5, %rd100;
	and.b64  	%rd6, %rd5, 3;
	setp.eq.s64 	%p3, %rd6, 0;
	@%p3 bra 	$L__BB0_114;
	mul.wide.u32 	%rd43, %r2375, 3200;
	mov.u64 	%rd44, precalc_xorwow_matrix;
	add.s64 	%rd7, %rd44, %rd43;
	mov.b32 	%r2680, 0;
	mov.u32 	%r2681, %r2680;
	mov.u32 	%r2682, %r2680;
	mov.u32 	%r2683, %r2680;
	mov.u32 	%r2684, %r2680;
	mov.u32 	%r2386, %r2680;
$L__BB0_4:
	mul.wide.u32 	%rd45, %r2386, 4;
	add.s64 	%rd46, %rd1, %rd45;
	ld.local.u32 	%r25, [%rd46+4];
	shl.b32 	%r26, %r2386, 5;
	mov.b32 	%r2392, 0;
$L__BB0_5:
	.pragma "nounroll";
	shr.u32 	%r1144, %r25, %r2392;
	and.b32  	%r1145, %r1144, 1;
	setp.eq.b32 	%p4, %r1145, 1;
	not.pred 	%p5, %p4;
	add.s32 	%r1146, %r26, %r2392;
	mul.lo.s32 	%r1147, %r1146, 5;
	mul.wide.u32 	%rd47, %r1147, 4;
	add.s64 	%rd9, %rd7, %rd47;
	@%p5 bra 	$L__BB0_7;
	ld.global.u32 	%r1148, [%rd9];
	xor.b32  	%r2684, %r2684, %r1148;
	ld.global.u32 	%r1149, [%rd9+4];
	xor.b32  	%r2683, %r2683, %r1149;
	ld.global.u32 	%r1150, [%rd9+8];
	xor.b32  	%r2682, %r2682, %r1150;
	ld.global.u32 	%r1151, [%rd9+12];
	xor.b32  	%r2681, %r2681, %r1151;
	ld.global.u32 	%r1152, [%rd9+16];
	xor.b32  	%r2680, %r2680, %r1152;
$L__BB0_7:
	and.b32  	%r1154, %r1144, 2;
	setp.eq.s32 	%p6, %r1154, 0;
	@%p6 bra 	$L__BB0_9;
	ld.global.u32 	%r1155, [%rd9+20];
	xor.b32  	%r2684, %r2684, %r1155;
	ld.global.u32 	%r1156, [%rd9+24];
	xor.b32  	%r2683, %r2683, %r1156;
	ld.global.u32 	%r1157, [%rd9+28];
	xor.b32  	%r2682, %r2682, %r1157;
	ld.global.u32 	%r1158, [%rd9+32];
	xor.b32  	%r2681, %r2681, %r1158;
	ld.global.u32 	%r1159, [%rd9+36];
	xor.b32  	%r2680, %r2680, %r1159;
$L__BB0_9:
	and.b32  	%r1161, %r1144, 4;
	setp.eq.s32 	%p7, %r1161, 0;
	@%p7 bra 	$L__BB0_11;
	ld.global.u32 	%r1162, [%rd9+40];
	xor.b32  	%r2684, %r2684, %r1162;
	ld.global.u32 	%r1163, [%rd9+44];
	xor.b32  	%r2683, %r2683, %r1163;
	ld.global.u32 	%r1164, [%rd9+48];
	xor.b32  	%r2682, %r2682, %r1164;
	ld.global.u32 	%r1165, [%rd9+52];
	xor.b32  	%r2681, %r2681, %r1165;
	ld.global.u32 	%r1166, [%rd9+56];
	xor.b32  	%r2680, %r2680, %r1166;
$L__BB0_11:
	and.b32  	%r1168, %r1144, 8;
	setp.eq.s32 	%p8, %r1168, 0;
	@%p8 bra 	$L__BB0_13;
	ld.global.u32 	%r1169, [%rd9+60];
	xor.b32  	%r2684, %r2684, %r1169;
	ld.global.u32 	%r1170, [%rd9+64];
	xor.b32  	%r2683, %r2683, %r1170;
	ld.global.u32 	%r1171, [%rd9+68];
	xor.b32  	%r2682, %r2682, %r1171;
	ld.global.u32 	%r1172, [%rd9+72];
	xor.b32  	%r2681, %r2681, %r1172;
	ld.global.u32 	%r1173, [%rd9+76];
	xor.b32  	%r2680, %r2680, %r1173;
$L__BB0_13:
	and.b32  	%r1175, %r1144, 16;
	setp.eq.s32 	%p9, %r1175, 0;
	@%p9 bra 	$L__BB0_15;
	ld.global.u32 	%r1176, [%rd9+80];
	xor.b32  	%r2684, %r2684, %r1176;
	ld.global.u32 	%r1177, [%rd9+84];
	xor.b32  	%r2683, %r2683, %r1177;
	ld.global.u32 	%r1178, [%rd9+88];
	xor.b32  	%r2682, %r2682, %r1178;
	ld.global.u32 	%r1179, [%rd9+92];
	xor.b32  	%r2681, %r2681, %r1179;
	ld.global.u32 	%r1180, [%rd9+96];
	xor.b32  	%r2680, %r2680, %r1180;
$L__BB0_15:
	and.b32  	%r1182, %r1144, 32;
	setp.eq.s32 	%p10, %r1182, 0;
	@%p10 bra 	$L__BB0_17;
	ld.global.u32 	%r1183, [%rd9+100];
	xor.b32  	%r2684, %r2684, %r1183;
	ld.global.u32 	%r1184, [%rd9+104];
	xor.b32  	%r2683, %r2683, %r1184;
	ld.global.u32 	%r1185, [%rd9+108];
	xor.b32  	%r2682, %r2682, %r1185;
	ld.global.u32 	%r1186, [%rd9+112];
	xor.b32  	%r2681, %r2681, %r1186;
	ld.global.u32 	%r1187, [%rd9+116];
	xor.b32  	%r2680, %r2680, %r1187;
$L__BB0_17:
	and.b32  	%r1189, %r1144, 64;
	setp.eq.s32 	%p11, %r1189, 0;
	@%p11 bra 	$L__BB0_19;
	ld.global.u32 	%r1190, [%rd9+120];
	xor.b32  	%r2684, %r2684, %r1190;
	ld.global.u32 	%r1191, [%rd9+124];
	xor.b32  	%r2683, %r2683, %r1191;
	ld.global.u32 	%r1192, [%rd9+128];
	xor.b32  	%r2682, %r2682, %r1192;
	ld.global.u32 	%r1193, [%rd9+132];
	xor.b32  	%r2681, %r2681, %r1193;
	ld.global.u32 	%r1194, [%rd9+136];
	xor.b32  	%r2680, %r2680, %r1194;
$L__BB0_19:
	and.b32  	%r1196, %r1144, 128;
	setp.eq.s32 	%p12, %r1196, 0;
	@%p12 bra 	$L__BB0_21;
	ld.global.u32 	%r1197, [%rd9+140];
	xor.b32  	%r2684, %r2684, %r1197;
	ld.global.u32 	%r1198, [%rd9+144];
	xor.b32  	%r2683, %r2683, %r1198;
	ld.global.u32 	%r1199, [%rd9+148];
	xor.b32  	%r2682, %r2682, %r1199;
	ld.global.u32 	%r1200, [%rd9+152];
	xor.b32  	%r2681, %r2681, %r1200;
	ld.global.u32 	%r1201, [%rd9+156];
	xor.b32  	%r2680, %r2680, %r1201;
$L__BB0_21:
	and.b32  	%r1203, %r1144, 256;
	setp.eq.s32 	%p13, %r1203, 0;
	@%p13 bra 	$L__BB0_23;
	ld.global.u32 	%r1204, [%rd9+160];
	xor.b32  	%r2684, %r2684, %r1204;
	ld.global.u32 	%r1205, [%rd9+164];
	xor.b32  	%r2683, %r2683, %r1205;
	ld.global.u32 	%r1206, [%rd9+168];
	xor.b32  	%r2682, %r2682, %r1206;
	ld.global.u32 	%r1207, [%rd9+172];
	xor.b32  	%r2681, %r2681, %r1207;
	ld.global.u32 	%r1208, [%rd9+176];
	xor.b32  	%r2680, %r2680, %r1208;
$L__BB0_23:
	and.b32  	%r1210, %r1144, 512;
	setp.eq.s32 	%p14, %r1210, 0;
	@%p14 bra 	$L__BB0_25;
	ld.global.u32 	%r1211, [%rd9+180];
	xor.b32  	%r2684, %r2684, %r1211;
	ld.global.u32 	%r1212, [%rd9+184];
	xor.b32  	%r2683, %r2683, %r1212;
	ld.global.u32 	%r1213, [%rd9+188];
	xor.b32  	%r2682, %r2682, %r1213;
	ld.global.u32 	%r1214, [%rd9+192];
	xor.b32  	%r2681, %r2681, %r1214;
	ld.global.u32 	%r1215, [%rd9+196];
	xor.b32  	%r2680, %r2680, %r1215;
$L__BB0_25:
	and.b32  	%r1217, %r1144, 1024;
	setp.eq.s32 	%p15, %r1217, 0;
	@%p15 bra 	$L__BB0_27;
	ld.global.u32 	%r1218, [%rd9+200];
	xor.b32  	%r2684, %r2684, %r1218;
	ld.global.u32 	%r1219, [%rd9+204];
	xor.b32  	%r2683, %r2683, %r1219;
	ld.global.u32 	%r1220, [%rd9+208];
	xor.b32  	%r2682, %r2682, %r1220;
	ld.global.u32 	%r1221, [%rd9+212];
	xor.b32  	%r2681, %r2681, %r1221;
	ld.global.u32 	%r1222, [%rd9+216];
	xor.b32  	%r2680, %r2680, %r1222;
$L__BB0_27:
	and.b32  	%r1224, %r1144, 2048;
	setp.eq.s32 	%p16, %r1224, 0;
	@%p16 bra 	$L__BB0_29;
	ld.global.u32 	%r1225, [%rd9+220];
	xor.b32  	%r2684, %r2684, %r1225;
	ld.global.u32 	%r1226, [%rd9+224];
	xor.b32  	%r2683, %r2683, %r1226;
	ld.global.u32 	%r1227, [%rd9+228];
	xor.b32  	%r2682, %r2682, %r1227;
	ld.global.u32 	%r1228, [%rd9+232];
	xor.b32  	%r2681, %r2681, %r1228;
	ld.global.u32 	%r1229, [%rd9+236];
	xor.b32  	%r2680, %r2680, %r1229;
$L__BB0_29:
	and.b32  	%r1231, %r1144, 4096;
	setp.eq.s32 	%p17, %r1231, 0;
	@%p17 bra 	$L__BB0_31;
	ld.global.u32 	%r1232, [%rd9+240];
	xor.b32  	%r2684, %r2684, %r1232;
	ld.global.u32 	%r1233, [%rd9+244];
	xor.b32  	%r2683, %r2683, %r1233;
	ld.global.u32 	%r1234, [%rd9+248];
	xor.b32  	%r2682, %r2682, %r1234;
	ld.global.u32 	%r1235, [%rd9+252];
	xor.b32  	%r2681, %r2681, %r1235;
	ld.global.u32 	%r1236, [%rd9+256];
	xor.b32  	%r2680, %r2680, %r1236;
$L__BB0_31:
	and.b32  	%r1238, %r1144, 8192;
	setp.eq.s32 	%p18, %r1238, 0;
	@%p18 bra 	$L__BB0_33;
	ld.global.u32 	%r1239, [%rd9+260];
	xor.b32  	%r2684, %r2684, %r1239;
	ld.global.u32 	%r1240, [%rd9+264];
	xor.b32  	%r2683, %r2683, %r1240;
	ld.global.u32 	%r1241, [%rd9+268];
	xor.b32  	%r2682, %r2682, %r1241;
	ld.global.u32 	%r1242, [%rd9+272];
	xor.b32  	%r2681, %r2681, %r1242;
	ld.global.u32 	%r1243, [%rd9+276];
	xor.b32  	%r2680, %r2680, %r1243;
$L__BB0_33:
	and.b32  	%r1245, %r1144, 16384;
	setp.eq.s32 	%p19, %r1245, 0;
	@%p19 bra 	$L__BB0_35;
	ld.global.u32 	%r1246, [%rd9+280];
	xor.b32  	%r2684, %r2684, %r1246;
	ld.global.u32 	%r1247, [%rd9+284];
	xor.b32  	%r2683, %r2683, %r1247;
	ld.global.u32 	%r1248, [%rd9+288];
	xor.b32  	%r2682, %r2682, %r1248;
	ld.global.u32 	%r1249, [%rd9+292];
	xor.b32  	%r2681, %r2681, %r1249;
	ld.global.u32 	%r1250, [%rd9+296];
	xor.b32  	%r2680, %r2680, %r1250;
$L__BB0_35:
	and.b32  	%r1252, %r1144, 32768;
	setp.eq.s32 	%p20, %r1252, 0;
	@%p20 bra 	$L__BB0_37;
	ld.global.u32 	%r1253, [%rd9+300];
	xor.b32  	%r2684, %r2684, %r1253;
	ld.global.u32 	%r1254, [%rd9+304];
	xor.b32  	%r2683, %r2683, %r1254;
	ld.global.u32 	%r1255, [%rd9+308];
	xor.b32  	%r2682, %r2682, %r1255;
	ld.global.u32 	%r1256, [%rd9+312];
	xor.b32  	%r2681, %r2681, %r1256;
	ld.global.u32 	%r1257, [%rd9+316];
	xor.b32  	%r2680, %r2680, %r1257;
$L__BB0_37:
	add.s32 	%r2392, %r2392, 16;
	setp.ne.s32 	%p21, %r2392, 32;
	@%p21 bra 	$L__BB0_5;
	mad.lo.s32 	%r1258, %r2386, -31, %r26;
	add.s32 	%r2386, %r1258, 1;
	setp.ne.s32 	%p22, %r2386, 5;
	@%p22 bra 	$L__BB0_4;
	st.local.u32 	[%rd1+4], %r2684;
	st.local.v2.u32 	[%rd1+8], {%r2683, %r2682};
	st.local.v2.u32 	[%rd1+16], {%r2681, %r2680};
	setp.eq.s64 	%p23, %rd6, 1;
	@%p23 bra 	$L__BB0_114;
	mov.b32 	%r2680, 0;
	mov.u32 	%r2681, %r2680;
	mov.u32 	%r2682, %r2680;
	mov.u32 	%r2683, %r2680;
	mov.u32 	%r2684, %r2680;
	mov.u32 	%r2478, %r2680;
$L__BB0_41:
	mul.wide.u32 	%rd48, %r2478, 4;
	add.s64 	%rd49, %rd1, %rd48;
	ld.local.u32 	%r201, [%rd49+4];
	shl.b32 	%r202, %r2478, 5;
	mov.b32 	%r2484, 0;
$L__BB0_42:
	.pragma "nounroll";
	shr.u32 	%r1261, %r201, %r2484;
	and.b32  	%r1262, %r1261, 1;
	setp.eq.b32 	%p24, %r1262, 1;
	not.pred 	%p25, %p24;
	add.s32 	%r1263, %r202, %r2484;
	mul.lo.s32 	%r1264, %r1263, 5;
	mul.wide.u32 	%rd50, %r1264, 4;
	add.s64 	%rd10, %rd7, %rd50;
	@%p25 bra 	$L__BB0_44;
	ld.global.u32 	%r1265, [%rd10];
	xor.b32  	%r2684, %r2684, %r1265;
	ld.global.u32 	%r1266, [%rd10+4];
	xor.b32  	%r2683, %r2683, %r1266;
	ld.global.u32 	%r1267, [%rd10+8];
	xor.b32  	%r2682, %r2682, %r1267;
	ld.global.u32 	%r1268, [%rd10+12];
	xor.b32  	%r2681, %r2681, %r1268;
	ld.global.u32 	%r1269, [%rd10+16];
	xor.b32  	%r2680, %r2680, %r1269;
$L__BB0_44:
	and.b32  	%r1271, %r1261, 2;
	setp.eq.s32 	%p26, %r1271, 0;
	@%p26 bra 	$L__BB0_46;
	ld.global.u32 	%r1272, [%rd10+20];
	xor.b32  	%r2684, %r2684, %r1272;
	ld.global.u32 	%r1273, [%rd10+24];
	xor.b32  	%r2683, %r2683, %r1273;
	ld.global.u32 	%r1274, [%rd10+28];
	xor.b32  	%r2682, %r2682, %r1274;
	ld.global.u32 	%r1275, [%rd10+32];
	xor.b32  	%r2681, %r2681, %r1275;
	ld.global.u32 	%r1276, [%rd10+36];
	xor.b32  	%r2680, %r2680, %r1276;
$L__BB0_46:
	and.b32  	%r1278, %r1261, 4;
	setp.eq.s32 	%p27, %r1278, 0;
	@%p27 bra 	$L__BB0_48;
	ld.global.u32 	%r1279, [%rd10+40];
	xor.b32  	%r2684, %r2684, %r1279;
	ld.global.u32 	%r1280, [%rd10+44];
	xor.b32  	%r2683, %r2683, %r1280;
	ld.global.u32 	%r1281, [%rd10+48];
	xor.b32  	%r2682, %r2682, %r1281;
	ld.global.u32 	%r1282, [%rd10+52];
	xor.b32  	%r2681, %r2681, %r1282;
	ld.global.u32 	%r1283, [%rd10+56];
	xor.b32  	%r2680, %r2680, %r1283;
$L__BB0_48:
	and.b32  	%r1285, %r1261, 8;
	setp.eq.s32 	%p28, %r1285, 0;
	@%p28 bra 	$L__BB0_50;
	ld.global.u32 	%r1286, [%rd10+60];
	xor.b32  	%r2684, %r2684, %r1286;
	ld.global.u32 	%r1287, [%rd10+64];
	xor.b32  	%r2683, %r2683, %r1287;
	ld.global.u32 	%r1288, [%rd10+68];
	xor.b32  	%r2682, %r2682, %r1288;
	ld.global.u32 	%r1289, [%rd10+72];
	xor.b32  	%r2681, %r2681, %r1289;
	ld.global.u32 	%r1290, [%rd10+76];
	xor.b32  	%r2680, %r2680, %r1290;
$L__BB0_50:
	and.b32  	%r1292, %r1261, 16;
	setp.eq.s32 	%p29, %r1292, 0;
	@%p29 bra 	$L__BB0_52;
	ld.global.u32 	%r1293, [%rd10+80];
	xor.b32  	%r2684, %r2684, %r1293;
	ld.global.u32 	%r1294, [%rd10+84];
	xor.b32  	%r2683, %r2683, %r1294;
	ld.global.u32 	%r1295, [%rd10+88];
	xor.b32  	%r2682, %r2682, %r1295;
	ld.global.u32 	%r1296, [%rd10+92];
	xor.b32  	%r2681, %r2681, %r1296;
	ld.global.u32 	%r1297, [%rd10+96];
	xor.b32  	%r2680, %r2680, %r1297;
$L__BB0_52:
	and.b32  	%r1299, %r1261, 32;
	setp.eq.s32 	%p30, %r1299, 0;
	@%p30 bra 	$L__BB0_54;
	ld.global.u32 	%r1300, [%rd10+100];
	xor.b32  	%r2684, %r2684, %r1300;
	ld.global.u32 	%r1301, [%rd10+104];
	xor.b32  	%r2683, %r2683, %r1301;
	ld.global.u32 	%r1302, [%rd10+108];
	xor.b32  	%r2682, %r2682, %r1302;
	ld.global.u32 	%r1303, [%rd10+112];
	xor.b32  	%r2681, %r2681, %r1303;
	ld.global.u32 	%r1304, [%rd10+116];
	xor.b32  	%r2680, %r2680, %r1304;
$L__BB0_54:
	and.b32  	%r1306, %r1261, 64;
	setp.eq.s32 	%p31, %r1306, 0;
	@%p31 bra 	$L__BB0_56;
	ld.global.u32 	%r1307, [%rd10+120];
	xor.b32  	%r2684, %r2684, %r1307;
	ld.global.u32 	%r1308, [%rd10+124];
	xor.b32  	%r2683, %r2683, %r1308;
	ld.global.u32 	%r1309, [%rd10+128];
	xor.b32  	%r2682, %r2682, %r1309;
	ld.global.u32 	%r1310, [%rd10+132];
	xor.b32  	%r2681, %r2681, %r1310;
	ld.global.u32 	%r1311, [%rd10+136];
	xor.b32  	%r2680, %r2680, %r1311;
$L__BB0_56:
	and.b32  	%r1313, %r1261, 128;
	setp.eq.s32 	%p32, %r1313, 0;
	@%p32 bra 	$L__BB0_58;
	ld.global.u32 	%r1314, [%rd10+140];
	xor.b32  	%r2684, %r2684, %r1314;
	ld.global.u32 	%r1315, [%rd10+144];
	xor.b32  	%r2683, %r2683, %r1315;
	ld.global.u32 	%r1316, [%rd10+148];
	xor.b32  	%r2682, %r2682, %r1316;
	ld.global.u32 	%r1317, [%rd10+152];
	xor.b32  	%r2681, %r2681, %r1317;
	ld.global.u32 	%r1318, [%rd10+156];
	xor.b32  	%r2680, %r2680, %r1318;
$L__BB0_58:
	and.b32  	%r1320, %r1261, 256;
	setp.eq.s32 	%p33, %r1320, 0;
	@%p33 bra 	$L__BB0_60;
	ld.global.u32 	%r1321, [%rd10+160];
	xor.b32  	%r2684, %r2684, %r1321;
	ld.global.u32 	%r1322, [%rd10+164];
	xor.b32  	%r2683, %r2683, %r1322;
	ld.global.u32 	%r1323, [%rd10+168];
	xor.b32  	%r2682, %r2682, %r1323;
	ld.global.u32 	%r1324, [%rd10+172];
	xor.b32  	%r2681, %r2681, %r1324;
	ld.global.u32 	%r1325, [%rd10+176];
	xor.b32  	%r2680, %r2680, %r1325;
$L__BB0_60:
	and.b32  	%r1327, %r1261, 512;
	setp.eq.s32 	%p34, %r1327, 0;
	@%p34 bra 	$L__BB0_62;
	ld.global.u32 	%r1328, [%rd10+180];
	xor.b32  	%r2684, %r2684, %r1328;
	ld.global.u32 	%r1329, [%rd10+184];
	xor.b32  	%r2683, %r2683, %r1329;
	ld.global.u32 	%r1330, [%rd10+188];
	xor.b32  	%r2682, %r2682, %r1330;
	ld.global.u32 	%r1331, [%rd10+192];
	xor.b32  	%r2681, %r2681, %r1331;
	ld.global.u32 	%r1332, [%rd10+196];
	xor.b32  	%r2680, %r2680, %r1332;
$L__BB0_62:
	and.b32  	%r1334, %r1261, 1024;
	setp.eq.s32 	%p35, %r1334, 0;
	@%p35 bra 	$L__BB0_64;
	ld.global.u32 	%r1335, [%rd10+200];
	xor.b32  	%r2684, %r2684, %r1335;
	ld.global.u32 	%r1336, [%rd10+204];
	xor.b32  	%r2683, %r2683, %r1336;
	ld.global.u32 	%r1337, [%rd10+208];
	xor.b32  	%r2682, %r2682, %r1337;
	ld.global.u32 	%r1338, [%rd10+212];
	xor.b32  	%r2681, %r2681, %r1338;
	ld.global.u32 	%r1339, [%rd10+216];
	xor.b32  	%r2680, %r2680, %r1339;
$L__BB0_64:
	and.b32  	%r1341, %r1261, 2048;
	setp.eq.s32 	%p36, %r1341, 0;
	@%p36 bra 	$L__BB0_66;
	ld.global.u32 	%r1342, [%rd10+220];
	xor.b32  	%r2684, %r2684, %r1342;
	ld.global.u32 	%r1343, [%rd10+224];
	xor.b32  	%r2683, %r2683, %r1343;
	ld.global.u32 	%r1344, [%rd10+228];
	xor.b32  	%r2682, %r2682, %r1344;
	ld.global.u32 	%r1345, [%rd10+232];
	xor.b32  	%r2681, %r2681, %r1345;
	ld.global.u32 	%r1346, [%rd10+236];
	xor.b32  	%r2680, %r2680, %r1346;
$L__BB0_66:
	and.b32  	%r1348, %r1261, 4096;
	setp.eq.s32 	%p37, %r1348, 0;
	@%p37 bra 	$L__BB0_68;
	ld.global.u32 	%r1349, [%rd10+240];
	xor.b32  	%r2684, %r2684, %r1349;
	ld.global.u32 	%r1350, [%rd10+244];
	xor.b32  	%r2683, %r2683, %r1350;
	ld.global.u32 	%r1351, [%rd10+248];
	xor.b32  	%r2682, %r2682, %r1351;
	ld.global.u32 	%r1352, [%rd10+252];
	xor.b32  	%r2681, %r2681, %r1352;
	ld.global.u32 	%r1353, [%rd10+256];
	xor.b32  	%r2680, %r2680, %r1353;
$L__BB0_68:
	and.b32  	%r1355, %r1261, 8192;
	setp.eq.s32 	%p38, %r1355, 0;
	@%p38 bra 	$L__BB0_70;
	ld.global.u32 	%r1356, [%rd10+260];
	xor.b32  	%r2684, %r2684, %r1356;
	ld.global.u32 	%r1357, [%rd10+264];
	xor.b32  	%r2683, %r2683, %r1357;
	ld.global.u32 	%r1358, [%rd10+268];
	xor.b32  	%r2682, %r2682, %r1358;
	ld.global.u32 	%r1359, [%rd10+272];
	xor.b32  	%r2681, %r2681, %r1359;
	ld.global.u32 	%r1360, [%rd10+276];
	xor.b32  	%r2680, %r2680, %r1360;
$L__BB0_70:
	and.b32  	%r1362, %r1261, 16384;
	setp.eq.s32 	%p39, %r1362, 0;
	@%p39 bra 	$L__BB0_72;
	ld.global.u32 	%r1363, [%rd10+280];
	xor.b32  	%r2684, %r2684, %r1363;
	ld.global.u32 	%r1364, [%rd10+284];
	xor.b32  	%r2683, %r2683, %r1364;
	ld.global.u32 	%r1365, [%rd10+288];
	xor.b32  	%r2682, %r2682, %r1365;
	ld.global.u32 	%r1366, [%rd10+292];
	xor.b32  	%r2681, %r2681, %r1366;
	ld.global.u32 	%r1367, [%rd10+296];
	xor.b32  	%r2680, %r2680, %r1367;
$L__BB0_72:
	and.b32  	%r1369, %r1261, 32768;
	setp.eq.s32 	%p40, %r1369, 0;
	@%p40 bra 	$L__BB0_74;
	ld.global.u32 	%r1370, [%rd10+300];
	xor.b32  	%r2684, %r2684, %r1370;
	ld.global.u32 	%r1371, [%rd10+304];
	xor.b32  	%r2683, %r2683, %r1371;
	ld.global.u32 	%r1372, [%rd10+308];
	xor.b32  	%r2682, %r2682, %r1372;
	ld.global.u32 	%r1373, [%rd10+312];
	xor.b32  	%r2681, %r2681, %r1373;
	ld.global.u32 	%r1374, [%rd10+316];
	xor.b32  	%r2680, %r2680, %r1374;
$L__BB0_74:
	add.s32 	%r2484, %r2484, 16;
	setp.ne.s32 	%p41, %r2484, 32;
	@%p41 bra 	$L__BB0_42;
	mad.lo.s32 	%r1375, %r2478, -31, %r202;
	add.s32 	%r2478, %r1375, 1;
	setp.ne.s32 	%p42, %r2478, 5;
	@%p42 bra 	$L__BB0_41;
	st.local.u32 	[%rd1+4], %r2684;
	st.local.v2.u32 	[%rd1+8], {%r2683, %r2682};
	st.local.v2.u32 	[%rd1+16], {%r2681, %r2680};
	setp.ne.s64 	%p43, %rd6, 3;
	@%p43 bra 	$L__BB0_114;
	mov.b32 	%r2680, 0;
	mov.u32 	%r2681, %r2680;
	mov.u32 	%r2682, %r2680;
	mov.u32 	%r2683, %r2680;
	mov.u32 	%r2684, %r2680;
	mov.u32 	%r2570, %r2680;
$L__BB0_78:
	mul.wide.u32 	%rd51, %r2570, 4;
	add.s64 	%rd52, %rd1, %rd51;
	ld.local.u32 	%r377, [%rd52+4];
	shl.b32 	%r378, %r2570, 5;
	mov.b32 	%r2576, 0;
$L__BB0_79:
	.pragma "nounroll";
	shr.u32 	%r1378, %r377, %r2576;
	and.b32  	%r1379, %r1378, 1;
	setp.eq.b32 	%p44, %r1379, 1;
	not.pred 	%p45, %p44;
	add.s32 	%r1380, %r378, %r2576;
	mul.lo.s32 	%r1381, %r1380, 5;
	mul.wide.u32 	%rd53, %r1381, 4;
	add.s64 	%rd11, %rd7, %rd53;
	@%p45 bra 	$L__BB0_81;
	ld.global.u32 	%r1382, [%rd11];
	xor.b32  	%r2684, %r2684, %r1382;
	ld.global.u32 	%r1383, [%rd11+4];
	xor.b32  	%r2683, %r2683, %r1383;
	ld.global.u32 	%r1384, [%rd11+8];
	xor.b32  	%r2682, %r2682, %r1384;
	ld.global.u32 	%r1385, [%rd11+12];
	xor.b32  	%r2681, %r2681, %r1385;
	ld.global.u32 	%r1386, [%rd11+16];
	xor.b32  	%r2680, %r2680, %r1386;
$L__BB0_81:
	and.b32  	%r1388, %r1378, 2;
	setp.eq.s32 	%p46, %r1388, 0;
	@%p46 bra 	$L__BB0_83;
	ld.global.u32 	%r1389, [%rd11+20];
	xor.b32  	%r2684, %r2684, %r1389;
	ld.global.u32 	%r1390, [%rd11+24];
	xor.b32  	%r2683, %r2683, %r1390;
	ld.global.u32 	%r1391, [%rd11+28];
	xor.b32  	%r2682, %r2682, %r1391;
	ld.global.u32 	%r1392, [%rd11+32];
	xor.b32  	%r2681, %r2681, %r1392;
	ld.global.u32 	%r1393, [%rd11+36];
	xor.b32  	%r2680, %r2680, %r1393;
$L__BB0_83:
	and.b32  	%r1395, %r1378, 4;
	setp.eq.s32 	%p47, %r1395, 0;
	@%p47 bra 	$L__BB0_85;
	ld.global.u32 	%r1396, [%rd11+40];
	xor.b32  	%r2684, %r2684, %r1396;
	ld.global.u32 	%r1397, [%rd11+44];
	xor.b32  	%r2683, %r2683, %r1397;
	ld.global.u32 	%r1398, [%rd11+48];
	xor.b32  	%r2682, %r2682, %r1398;
	ld.global.u32 	%r1399, [%rd11+52];
	xor.b32  	%r2681, %r2681, %r1399;
	ld.global.u32 	%r1400, [%rd11+56];
	xor.b32  	%r2680, %r2680, %r1400;
$L__BB0_85:
	and.b32  	%r1402, %r1378, 8;
	setp.eq.s32 	%p48, %r1402, 0;
	@%p48 bra 	$L__BB0_87;
	ld.global.u32 	%r1403, [%rd11+60];
	xor.b32  	%r2684, %r2684, %r1403;
	ld.global.u32 	%r1404, [%rd11+64];
	xor.b32  	%r2683, %r2683, %r1404;
	ld.global.u32 	%r1405, [%rd11+68];
	xor.b32  	%r2682, %r2682, %r1405;
	ld.global.u32 	%r1406, [%rd11+72];
	xor.b32  	%r2681, %r2681, %r1406;
	ld.global.u32 	%r1407, [%rd11+76];
	xor.b32  	%r2680, %r2680, %r1407;
$L__BB0_87:
	and.b32  	%r1409, %r1378, 16;
	setp.eq.s32 	%p49, %r1409, 0;
	@%p49 bra 	$L__BB0_89;
	ld.global.u32 	%r1410, [%rd11+80];
	xor.b32  	%r2684, %r2684, %r1410;
	ld.global.u32 	%r1411, [%rd11+84];
	xor.b32  	%r2683, %r2683, %r1411;
	ld.global.u32 	%r1412, [%rd11+88];
	xor.b32  	%r2682, %r2682, %r1412;
	ld.global.u32 	%r1413, [%rd11+92];
	xor.b32  	%r2681, %r2681, %r1413;
	ld.global.u32 	%r1414, [%rd11+96];
	xor.b32  	%r2680, %r2680, %r1414;
$L__BB0_89:
	and.b32  	%r1416, %r1378, 32;
	setp.eq.s32 	%p50, %r1416, 0;
	@%p50 bra 	$L__BB0_91;
	ld.global.u32 	%r1417, [%rd11+100];
	xor.b32  	%r2684, %r2684, %r1417;
	ld.global.u32 	%r1418, [%rd11+104];
	xor.b32  	%r2683, %r2683, %r1418;
	ld.global.u32 	%r1419, [%rd11+108];
	xor.b32  	%r2682, %r2682, %r1419;
	ld.global.u32 	%r1420, [%rd11+112];
	xor.b32  	%r2681, %r2681, %r1420;
	ld.global.u32 	%r1421, [%rd11+116];
	xor.b32  	%r2680, %r2680, %r1421;
$L__BB0_91:
	and.b32  	%r1423, %r1378, 64;
	setp.eq.s32 	%p51, %r1423, 0;
	@%p51 bra 	$L__BB0_93;
	ld.global.u32 	%r1424, [%rd11+120];
	xor.b32  	%r2684, %r2684, %r1424;
	ld.global.u32 	%r1425, [%rd11+124];
	xor.b32  	%r2683, %r2683, %r1425;
	ld.global.u32 	%r1426, [%rd11+128];
	xor.b32  	%r2682, %r2682, %r1426;
	ld.global.u32 	%r1427, [%rd11+132];
	xor.b32  	%r2681, %r2681, %r1427;
	ld.global.u32 	%r1428, [%rd11+136];
	xor.b32  	%r2680, %r2680, %r1428;
$L__BB0_93:
	and.b32  	%r1430, %r1378, 128;
	setp.eq.s32 	%p52, %r1430, 0;
	@%p52 bra 	$L__BB0_95;
	ld.global.u32 	%r1431, [%rd11+140];
	xor.b32  	%r2684, %r2684, %r1431;
	ld.global.u32 	%r1432, [%rd11+144];
	xor.b32  	%r2683, %r2683, %r1432;
	ld.global.u32 	%r1433, [%rd11+148];
	xor.b32  	%r2682, %r2682, %r1433;
	ld.global.u32 	%r1434, [%rd11+152];
	xor.b32  	%r2681, %r2681, %r1434;
	ld.global.u32 	%r1435, [%rd11+156];
	xor.b32  	%r2680, %r2680, %r1435;
$L__BB0_95:
	and.b32  	%r1437, %r1378, 256;
	setp.eq.s32 	%p53, %r1437, 0;
	@%p53 bra 	$L__BB0_97;
	ld.global.u32 	%r1438, [%rd11+160];
	xor.b32  	%r2684, %r2684, %r1438;
	ld.global.u32 	%r1439, [%rd11+164];
	xor.b32  	%r2683, %r2683, %r1439;
	ld.global.u32 	%r1440, [%rd11+168];
	xor.b32  	%r2682, %r2682, %r1440;
	ld.global.u32 	%r1441, [%rd11+172];
	xor.b32  	%r2681, %r2681, %r1441;
	ld.global.u32 	%r1442, [%rd11+176];
	xor.b32  	%r2680, %r2680, %r1442;
$L__BB0_97:
	and.b32  	%r1444, %r1378, 512;
	setp.eq.s32 	%p54, %r1444, 0;
	@%p54 bra 	$L__BB0_99;
	ld.global.u32 	%r1445, [%rd11+180];
	xor.b32  	%r2684, %r2684, %r1445;
	ld.global.u32 	%r1446, [%rd11+184];
	xor.b32  	%r2683, %r2683, %r1446;
	ld.global.u32 	%r1447, [%rd11+188];
	xor.b32  	%r2682, %r2682, %r1447;
	ld.global.u32 	%r1448, [%rd11+192];
	xor.b32  	%r2681, %r2681, %r1448;
	ld.global.u32 	%r1449, [%rd11+196];
	xor.b32  	%r2680, %r2680, %r1449;
$L__BB0_99:
	and.b32  	%r1451, %r1378, 1024;
	setp.eq.s32 	%p55, %r1451, 0;
	@%p55 bra 	$L__BB0_101;
	ld.global.u32 	%r1452, [%rd11+200];
	xor.b32  	%r2684, %r2684, %r1452;
	ld.global.u32 	%r1453, [%rd11+204];
	xor.b32  	%r2683, %r2683, %r1453;
	ld.global.u32 	%r1454, [%rd11+208];
	xor.b32  	%r2682, %r2682, %r1454;
	ld.global.u32 	%r1455, [%rd11+212];
	xor.b32  	%r2681, %r2681, %r1455;
	ld.global.u32 	%r1456, [%rd11+216];
	xor.b32  	%r2680, %r2680, %r1456;
$L__BB0_101:
	and.b32  	%r1458, %r1378, 2048;
	setp.eq.s32 	%p56, %r1458, 0;
	@%p56 bra 	$L__BB0_103;
	ld.global.u32 	%r1459, [%rd11+220];
	xor.b32  	%r2684, %r2684, %r1459;
	ld.global.u32 	%r1460, [%rd11+224];
	xor.b32  	%r2683, %r2683, %r1460;
	ld.global.u32 	%r1461, [%rd11+228];
	xor.b32  	%r2682, %r2682, %r1461;
	ld.global.u32 	%r1462, [%rd11+232];
	xor.b32  	%r2681, %r2681, %r1462;
	ld.global.u32 	%r1463, [%rd11+236];
	xor.b32  	%r2680, %r2680, %r1463;
$L__BB0_103:
	and.b32  	%r1465, %r1378, 4096;
	setp.eq.s32 	%p57, %r1465, 0;
	@%p57 bra 	$L__BB0_105;
	ld.global.u32 	%r1466, [%rd11+240];
	xor.b32  	%r2684, %r2684, %r1466;
	ld.global.u32 	%r1467, [%rd11+244];
	xor.b32  	%r2683, %r2683, %r1467;
	ld.global.u32 	%r1468, [%rd11+248];
	xor.b32  	%r2682, %r2682, %r1468;
	ld.global.u32 	%r1469, [%rd11+252];
	xor.b32  	%r2681, %r2681, %r1469;
	ld.global.u32 	%r1470, [%rd11+256];
	xor.b32  	%r2680, %r2680, %r1470;
$L__BB0_105:
	and.b32  	%r1472, %r1378, 8192;
	setp.eq.s32 	%p58, %r1472, 0;
	@%p58 bra 	$L__BB0_107;
	ld.global.u32 	%r1473, [%rd11+260];
	xor.b32  	%r2684, %r2684, %r1473;
	ld.global.u32 	%r1474, [%rd11+264];
	xor.b32  	%r2683, %r2683, %r1474;
	ld.global.u32 	%r1475, [%rd11+268];
	xor.b32  	%r2682, %r2682, %r1475;
	ld.global.u32 	%r1476, [%rd11+272];
	xor.b32  	%r2681, %r2681, %r1476;
	ld.global.u32 	%r1477, [%rd11+276];
	xor.b32  	%r2680, %r2680, %r1477;
$L__BB0_107:
	and.b32  	%r1479, %r1378, 16384;
	setp.eq.s32 	%p59, %r1479, 0;
	@%p59 bra 	$L__BB0_109;
	ld.global.u32 	%r1480, [%rd11+280];
	xor.b32  	%r2684, %r2684, %r1480;
	ld.global.u32 	%r1481, [%rd11+284];
	xor.b32  	%r2683, %r2683, %r1481;
	ld.global.u32 	%r1482, [%rd11+288];
	xor.b32  	%r2682, %r2682, %r1482;
	ld.global.u32 	%r1483, [%rd11+292];
	xor.b32  	%r2681, %r2681, %r1483;
	ld.global.u32 	%r1484, [%rd11+296];
	xor.b32  	%r2680, %r2680, %r1484;
$L__BB0_109:
	and.b32  	%r1486, %r1378, 32768;
	setp.eq.s32 	%p60, %r1486, 0;
	@%p60 bra 	$L__BB0_111;
	ld.global.u32 	%r1487, [%rd11+300];
	xor.b32  	%r2684, %r2684, %r1487;
	ld.global.u32 	%r1488, [%rd11+304];
	xor.b32  	%r2683, %r2683, %r1488;
	ld.global.u32 	%r1489, [%rd11+308];
	xor.b32  	%r2682, %r2682, %r1489;
	ld.global.u32 	%r1490, [%rd11+312];
	xor.b32  	%r2681, %r2681, %r1490;
	ld.global.u32 	%r1491, [%rd11+316];
	xor.b32  	%r2680, %r2680, %r1491;
$L__BB0_111:
	add.s32 	%r2576, %r2576, 16;
	setp.ne.s32 	%p61, %r2576, 32;
	@%p61 bra 	$L__BB0_79;
	mad.lo.s32 	%r1492, %r2570, -31, %r378;
	add.s32 	%r2570, %r1492, 1;
	setp.ne.s32 	%p62, %r2570, 5;
	@%p62 bra 	$L__BB0_78;
	st.local.u32 	[%rd1+4], %r2684;
	st.local.v2.u32 	[%rd1+8], {%r2683, %r2682};
	st.local.v2.u32 	[%rd1+16], {%r2681, %r2680};
$L__BB0_114:
	shr.u64 	%rd100, %rd5, 2;
	add.s32 	%r2375, %r2375, 1;
	setp.lt.u64 	%p63, %rd5, 4;
	@%p63 bra 	$L__BB0_115;
	bra.uni 	$L__BB0_2;
$L__BB0_115:
	setp.eq.s32 	%p64, %r1119, 0;
	@%p64 bra 	$L__BB0_230;
	cvt.s64.s32 	%rd101, %r1119;
	mov.b32 	%r2667, 0;
	mov.u64 	%rd55, precalc_xorwow_offset_matrix;
$L__BB0_117:
	mov.u64 	%rd13, %rd101;
	and.b64  	%rd14, %rd13, 3;
	setp.eq.s64 	%p65, %rd14, 0;
	@%p65 bra 	$L__BB0_229;
	mul.wide.u32 	%rd54, %r2667, 3200;
	add.s64 	%rd15, %rd55, %rd54;
	mov.b32 	%r2680, 0;
	mov.u32 	%r2681, %r2680;
	mov.u32 	%r2682, %r2680;
	mov.u32 	%r2683, %r2680;
	mov.u32 	%r2684, %r2680;
	mov.u32 	%r2673, %r2680;
$L__BB0_119:
	mul.wide.u32 	%rd56, %r2673, 4;
	add.s64 	%rd57, %rd1, %rd56;
	ld.local.u32 	%r565, [%rd57+4];
	shl.b32 	%r566, %r2673, 5;
	mov.b32 	%r2679, 0;
$L__BB0_120:
	.pragma "nounroll";
	shr.u32 	%r1496, %r565, %r2679;
	and.b32  	%r1497, %r1496, 1;
	setp.eq.b32 	%p66, %r1497, 1;
	not.pred 	%p67, %p66;
	add.s32 	%r1498, %r566, %r2679;
	mul.lo.s32 	%r1499, %r1498, 5;
	mul.wide.u32 	%rd58, %r1499, 4;
	add.s64 	%rd16, %rd15, %rd58;
	@%p67 bra 	$L__BB0_122;
	ld.global.u32 	%r1500, [%rd16];
	xor.b32  	%r2684, %r2684, %r1500;
	ld.global.u32 	%r1501, [%rd16+4];
	xor.b32  	%r2683, %r2683, %r1501;
	ld.global.u32 	%r1502, [%rd16+8];
	xor.b32  	%r2682, %r2682, %r1502;
	ld.global.u32 	%r1503, [%rd16+12];
	xor.b32  	%r2681, %r2681, %r1503;
	ld.global.u32 	%r1504, [%rd16+16];
	xor.b32  	%r2680, %r2680, %r1504;
$L__BB0_122:
	and.b32  	%r1506, %r1496, 2;
	setp.eq.s32 	%p68, %r1506, 0;
	@%p68 bra 	$L__BB0_124;
	ld.global.u32 	%r1507, [%rd16+20];
	xor.b32  	%r2684, %r2684, %r1507;
	ld.global.u32 	%r1508, [%rd16+24];
	xor.b32  	%r2683, %r2683, %r1508;
	ld.global.u32 	%r1509, [%rd16+28];
	xor.b32  	%r2682, %r2682, %r1509;
	ld.global.u32 	%r1510, [%rd16+32];
	xor.b32  	%r2681, %r2681, %r1510;
	ld.global.u32 	%r1511, [%rd16+36];
	xor.b32  	%r2680, %r2680, %r1511;
$L__BB0_124:
	and.b32  	%r1513, %r1496, 4;
	setp.eq.s32 	%p69, %r1513, 0;
	@%p69 bra 	$L__BB0_126;
	ld.global.u32 	%r1514, [%rd16+40];
	xor.b32  	%r2684, %r2684, %r1514;
	ld.global.u32 	%r1515, [%rd16+44];
	xor.b32  	%r2683, %r2683, %r1515;
	ld.global.u32 	%r1516, [%rd16+48];
	xor.b32  	%r2682, %r2682, %r1516;
	ld.global.u32 	%r1517, [%rd16+52];
	xor.b32  	%r2681, %r2681, %r1517;
	ld.global.u32 	%r1518, [%rd16+56];
	xor.b32  	%r2680, %r2680, %r1518;
$L__BB0_126:
	and.b32  	%r1520, %r1496, 8;
	setp.eq.s32 	%p70, %r1520, 0;
	@%p70 bra 	$L__BB0_128;
	ld.global.u32 	%r1521, [%rd16+60];
	xor.b32  	%r2684, %r2684, %r1521;
	ld.global.u32 	%r1522, [%rd16+64];
	xor.b32  	%r2683, %r2683, %r1522;
	ld.global.u32 	%r1523, [%rd16+68];
	xor.b32  	%r2682, %r2682, %r1523;
	ld.global.u32 	%r1524, [%rd16+72];
	xor.b32  	%r2681, %r2681, %r1524;
	ld.global.u32 	%r1525, [%rd16+76];
	xor.b32  	%r2680, %r2680, %r1525;
$L__BB0_128:
	and.b32  	%r1527, %r1496, 16;
	setp.eq.s32 	%p71, %r1527, 0;
	@%p71 bra 	$L__BB0_130;
	ld.global.u32 	%r1528, [%rd16+80];
	xor.b32  	%r2684, %r2684, %r1528;
	ld.global.u32 	%r1529, [%rd16+84];
	xor.b32  	%r2683, %r2683, %r1529;
	ld.global.u32 	%r1530, [%rd16+88];
	xor.b32  	%r2682, %r2682, %r1530;
	ld.global.u32 	%r1531, [%rd16+92];
	xor.b32  	%r2681, %r2681, %r1531;
	ld.global.u32 	%r1532, [%rd16+96];
	xor.b32  	%r2680, %r2680, %r1532;
$L__BB0_130:
	and.b32  	%r1534, %r1496, 32;
	setp.eq.s32 	%p72, %r1534, 0;
	@%p72 bra 	$L__BB0_132;
	ld.global.u32 	%r1535, [%rd16+100];
	xor.b32  	%r2684, %r2684, %r1535;
	ld.global.u32 	%r1536, [%rd16+104];
	xor.b32  	%r2683, %r2683, %r1536;
	ld.global.u32 	%r1537, [%rd16+108];
	xor.b32  	%r2682, %r2682, %r1537;
	ld.global.u32 	%r1538, [%rd16+112];
	xor.b32  	%r2681, %r2681, %r1538;
	ld.global.u32 	%r1539, [%rd16+116];
	xor.b32  	%r2680, %r2680, %r1539;
$L__BB0_132:
	and.b32  	%r1541, %r1496, 64;
	setp.eq.s32 	%p73, %r1541, 0;
	@%p73 bra 	$L__BB0_134;
	ld.global.u32 	%r1542, [%rd16+120];
	xor.b32  	%r2684, %r2684, %r1542;
	ld.global.u32 	%r1543, [%rd16+124];
	xor.b32  	%r2683, %r2683, %r1543;
	ld.global.u32 	%r1544, [%rd16+128];
	xor.b32  	%r2682, %r2682, %r1544;
	ld.global.u32 	%r1545, [%rd16+132];
	xor.b32  	%r2681, %r2681, %r1545;
	ld.global.u32 	%r1546, [%rd16+136];
	xor.b32  	%r2680, %r2680, %r1546;
$L__BB0_134:
	and.b32  	%r1548, %r1496, 128;
	setp.eq.s32 	%p74, %r1548, 0;
	@%p74 bra 	$L__BB0_136;
	ld.global.u32 	%r1549, [%rd16+140];
	xor.b32  	%r2684, %r2684, %r1549;
	ld.global.u32 	%r1550, [%rd16+144];
	xor.b32  	%r2683, %r2683, %r1550;
	ld.global.u32 	%r1551, [%rd16+148];
	xor.b32  	%r2682, %r2682, %r1551;
	ld.global.u32 	%r1552, [%rd16+152];
	xor.b32  	%r2681, %r2681, %r1552;
	ld.global.u32 	%r1553, [%rd16+156];
	xor.b32  	%r2680, %r2680, %r1553;
$L__BB0_136:
	and.b32  	%r1555, %r1496, 256;
	setp.eq.s32 	%p75, %r1555, 0;
	@%p75 bra 	$L__BB0_138;
	ld.global.u32 	%r1556, [%rd16+160];
	xor.b32  	%r2684, %r2684, %r1556;
	ld.global.u32 	%r1557, [%rd16+164];
	xor.b32  	%r2683, %r2683, %r1557;
	ld.global.u32 	%r1558, [%rd16+168];
	xor.b32  	%r2682, %r2682, %r1558;
	ld.global.u32 	%r1559, [%rd16+172];
	xor.b32  	%r2681, %r2681, %r1559;
	ld.global.u32 	%r1560, [%rd16+176];
	xor.b32  	%r2680, %r2680, %r1560;
$L__BB0_138:
	and.b32  	%r1562, %r1496, 512;
	setp.eq.s32 	%p76, %r1562, 0;
	@%p76 bra 	$L__BB0_140;
	ld.global.u32 	%r1563, [%rd16+180];
	xor.b32  	%r2684, %r2684, %r1563;
	ld.global.u32 	%r1564, [%rd16+184];
	xor.b32  	%r2683, %r2683, %r1564;
	ld.global.u32 	%r1565, [%rd16+188];
	xor.b32  	%r2682, %r2682, %r1565;
	ld.global.u32 	%r1566, [%rd16+192];
	xor.b32  	%r2681, %r2681, %r1566;
	ld.global.u32 	%r1567, [%rd16+196];
	xor.b32  	%r2680, %r2680, %r1567;
$L__BB0_140:
	and.b32  	%r1569, %r1496, 1024;
	setp.eq.s32 	%p77, %r1569, 0;
	@%p77 bra 	$L__BB0_142;
	ld.global.u32 	%r1570, [%rd16+200];
	xor.b32  	%r2684, %r2684, %r1570;
	ld.global.u32 	%r1571, [%rd16+204];
	xor.b32  	%r2683, %r2683, %r1571;
	ld.global.u32 	%r1572, [%rd16+208];
	xor.b32  	%r2682, %r2682, %r1572;
	ld.global.u32 	%r1573, [%rd16+212];
	xor.b32  	%r2681, %r2681, %r1573;
	ld.global.u32 	%r1574, [%rd16+216];
	xor.b32  	%r2680, %r2680, %r1574;
$L__BB0_142:
	and.b32  	%r1576, %r1496, 2048;
	setp.eq.s32 	%p78, %r1576, 0;
	@%p78 bra 	$L__BB0_144;
	ld.global.u32 	%r1577, [%rd16+220];
	xor.b32  	%r2684, %r2684, %r1577;
	ld.global.u32 	%r1578, [%rd16+224];
	xor.b32  	%r2683, %r2683, %r1578;
	ld.global.u32 	%r1579, [%rd16+228];
	xor.b32  	%r2682, %r2682, %r1579;
	ld.global.u32 	%r1580, [%rd16+232];
	xor.b32  	%r2681, %r2681, %r1580;
	ld.global.u32 	%r1581, [%rd16+236];
	xor.b32  	%r2680, %r2680, %r1581;
$L__BB0_144:
	and.b32  	%r1583, %r1496, 4096;
	setp.eq.s32 	%p79, %r1583, 0;
	@%p79 bra 	$L__BB0_146;
	ld.global.u32 	%r1584, [%rd16+240];
	xor.b32  	%r2684, %r2684, %r1584;
	ld.global.u32 	%r1585, [%rd16+244];
	xor.b32  	%r2683, %r2683, %r1585;
	ld.global.u32 	%r1586, [%rd16+248];
	xor.b32  	%r2682, %r2682, %r1586;
	ld.global.u32 	%r1587, [%rd16+252];
	xor.b32  	%r2681, %r2681, %r1587;
	ld.global.u32 	%r1588, [%rd16+256];
	xor.b32  	%r2680, %r2680, %r1588;
$L__BB0_146:
	and.b32  	%r1590, %r1496, 8192;
	setp.eq.s32 	%p80, %r1590, 0;
	@%p80 bra 	$L__BB0_148;
	ld.global.u32 	%r1591, [%rd16+260];
	xor.b32  	%r2684, %r2684, %r1591;
	ld.global.u32 	%r1592, [%rd16+264];
	xor.b32  	%r2683, %r2683, %r1592;
	ld.global.u32 	%r1593, [%rd16+268];
	xor.b32  	%r2682, %r2682, %r1593;
	ld.global.u32 	%r1594, [%rd16+272];
	xor.b32  	%r2681, %r2681, %r1594;
	ld.global.u32 	%r1595, [%rd16+276];
	xor.b32  	%r2680, %r2680, %r1595;
$L__BB0_148:
	and.b32  	%r1597, %r1496, 16384;
	setp.eq.s32 	%p81, %r1597, 0;
	@%p81 bra 	$L__BB0_150;
	ld.global.u32 	%r1598, [%rd16+280];
	xor.b32  	%r2684, %r2684, %r1598;
	ld.global.u32 	%r1599, [%rd16+284];
	xor.b32  	%r2683, %r2683, %r1599;
	ld.global.u32 	%r1600, [%rd16+288];
	xor.b32  	%r2682, %r2682, %r1600;
	ld.global.u32 	%r1601, [%rd16+292];
	xor.b32  	%r2681, %r2681, %r1601;
	ld.global.u32 	%r1602, [%rd16+296];
	xor.b32  	%r2680, %r2680, %r1602;
$L__BB0_150:
	and.b32  	%r1604, %r1496, 32768;
	setp.eq.s32 	%p82, %r1604, 0;
	@%p82 bra 	$L__BB0_152;
	ld.global.u32 	%r1605, [%rd16+300];
	xor.b32  	%r2684, %r2684, %r1605;
	ld.global.u32 	%r1606, [%rd16+304];
	xor.b32  	%r2683, %r2683, %r1606;
	ld.global.u32 	%r1607, [%rd16+308];
	xor.b32  	%r2682, %r2682, %r1607;
	ld.global.u32 	%r1608, [%rd16+312];
	xor.b32  	%r2681, %r2681, %r1608;
	ld.global.u32 	%r1609, [%rd16+316];
	xor.b32  	%r2680, %r2680, %r1609;
$L__BB0_152:
	add.s32 	%r2679, %r2679, 16;
	setp.ne.s32 	%p83, %r2679, 32;
	@%p83 bra 	$L__BB0_120;
	mad.lo.s32 	%r1610, %r2673, -31, %r566;
	add.s32 	%r2673, %r1610, 1;
	setp.ne.s32 	%p84, %r2673, 5;
	@%p84 bra 	$L__BB0_119;
	st.local.u32 	[%rd1+4], %r2684;
	st.local.v2.u32 	[%rd1+8], {%r2683, %r2682};
	st.local.v2.u32 	[%rd1+16], {%r2681, %r2680};
	setp.eq.s64 	%p85, %rd14, 1;
	@%p85 bra 	$L__BB0_229;
	mov.b32 	%r2680, 0;
	mov.u32 	%r2681, %r2680;
	mov.u32 	%r2682, %r2680;
	mov.u32 	%r2683, %r2680;
	mov.u32 	%r2684, %r2680;
	mov.u32 	%r2765, %r2680;
$L__BB0_156:
	mul.wide.u32 	%rd59, %r2765, 4;
	add.s64 	%rd60, %rd1, %rd59;
	ld.local.u32 	%r741, [%rd60+4];
	shl.b32 	%r742, %r2765, 5;
	mov.b32 	%r2771, 0;
$L__BB0_157:
	.pragma "nounroll";
	shr.u32 	%r1613, %r741, %r2771;
	and.b32  	%r1614, %r1613, 1;
	setp.eq.b32 	%p86, %r1614, 1;
	not.pred 	%p87, %p86;
	add.s32 	%r1615, %r742, %r2771;
	mul.lo.s32 	%r1616, %r1615, 5;
	mul.wide.u32 	%rd61, %r1616, 4;
	add.s64 	%rd17, %rd15, %rd61;
	@%p87 bra 	$L__BB0_159;
	ld.global.u32 	%r1617, [%rd17];
	xor.b32  	%r2684, %r2684, %r1617;
	ld.global.u32 	%r1618, [%rd17+4];
	xor.b32  	%r2683, %r2683, %r1618;
	ld.global.u32 	%r1619, [%rd17+8];
	xor.b32  	%r2682, %r2682, %r1619;
	ld.global.u32 	%r1620, [%rd17+12];
	xor.b32  	%r2681, %r2681, %r1620;
	ld.global.u32 	%r1621, [%rd17+16];
	xor.b32  	%r2680, %r2680, %r1621;
$L__BB0_159:
	and.b32  	%r1623, %r1613, 2;
	setp.eq.s32 	%p88, %r1623, 0;
	@%p88 bra 	$L__BB0_161;
	ld.global.u32 	%r1624, [%rd17+20];
	xor.b32  	%r2684, %r2684, %r1624;
	ld.global.u32 	%r1625, [%rd17+24];
	xor.b32  	%r2683, %r2683, %r1625;
	ld.global.u32 	%r1626, [%rd17+28];
	xor.b32  	%r2682, %r2682, %r1626;
	ld.global.u32 	%r1627, [%rd17+32];
	xor.b32  	%r2681, %r2681, %r1627;
	ld.global.u32 	%r1628, [%rd17+36];
	xor.b32  	%r2680, %r2680, %r1628;
$L__BB0_161:
	and.b32  	%r1630, %r1613, 4;
	setp.eq.s32 	%p89, %r1630, 0;
	@%p89 bra 	$L__BB0_163;
	ld.global.u32 	%r1631, [%rd17+40];
	xor.b32  	%r2684, %r2684, %r1631;
	ld.global.u32 	%r1632, [%rd17+44];
	xor.b32  	%r2683, %r2683, %r1632;
	ld.global.u32 	%r1633, [%rd17+48];
	xor.b32  	%r2682, %r2682, %r1633;
	ld.global.u32 	%r1634, [%rd17+52];
	xor.b32  	%r2681, %r2681, %r1634;
	ld.global.u32 	%r1635, [%rd17+56];
	xor.b32  	%r2680, %r2680, %r1635;
$L__BB0_163:
	and.b32  	%r1637, %r1613, 8;
	setp.eq.s32 	%p90, %r1637, 0;
	@%p90 bra 	$L__BB0_165;
	ld.global.u32 	%r1638, [%rd17+60];
	xor.b32  	%r2684, %r2684, %r1638;
	ld.global.u32 	%r1639, [%rd17+64];
	xor.b32  	%r2683, %r2683, %r1639;
	ld.global.u32 	%r1640, [%rd17+68];
	xor.b32  	%r2682, %r2682, %r1640;
	ld.global.u32 	%r1641, [%rd17+72];
	xor.b32  	%r2681, %r2681, %r1641;
	ld.global.u32 	%r1642, [%rd17+76];
	xor.b32  	%r2680, %r2680, %r1642;
$L__BB0_165:
	and.b32  	%r1644, %r1613, 16;
	setp.eq.s32 	%p91, %r1644, 0;
	@%p91 bra 	$L__BB0_167;
	ld.global.u32 	%r1645, [%rd17+80];
	xor.b32  	%r2684, %r2684, %r1645;
	ld.global.u32 	%r1646, [%rd17+84];
	xor.b32  	%r2683, %r2683, %r1646;
	ld.global.u32 	%r1647, [%rd17+88];
	xor.b32  	%r2682, %r2682, %r1647;
	ld.global.u32 	%r1648, [%rd17+92];
	xor.b32  	%r2681, %r2681, %r1648;
	ld.global.u32 	%r1649, [%rd17+96];
	xor.b32  	%r2680, %r2680, %r1649;
$L__BB0_167:
	and.b32  	%r1651, %r1613, 32;
	setp.eq.s32 	%p92, %r1651, 0;
	@%p92 bra 	$L__BB0_169;
	ld.global.u32 	%r1652, [%rd17+100];
	xor.b32  	%r2684, %r2684, %r1652;
	ld.global.u32 	%r1653, [%rd17+104];
	xor.b32  	%r2683, %r2683, %r1653;
	ld.global.u32 	%r1654, [%rd17+108];
	xor.b32  	%r2682, %r2682, %r1654;
	ld.global.u32 	%r1655, [%rd17+112];
	xor.b32  	%r2681, %r2681, %r1655;
	ld.global.u32 	%r1656, [%rd17+116];
	xor.b32  	%r2680, %r2680, %r1656;
$L__BB0_169:
	and.b32  	%r1658, %r1613, 64;
	setp.eq.s32 	%p93, %r1658, 0;
	@%p93 bra 	$L__BB0_171;
	ld.global.u32 	%r1659, [%rd17+120];
	xor.b32  	%r2684, %r2684, %r1659;
	ld.global.u32 	%r1660, [%rd17+124];
	xor.b32  	%r2683, %r2683, %r1660;
	ld.global.u32 	%r1661, [%rd17+128];
	xor.b32  	%r2682, %r2682, %r1661;
	ld.global.u32 	%r1662, [%rd17+132];
	xor.b32  	%r2681, %r2681, %r1662;
	ld.global.u32 	%r1663, [%rd17+136];
	xor.b32  	%r2680, %r2680, %r1663;
$L__BB0_171:
	and.b32  	%r1665, %r1613, 128;
	setp.eq.s32 	%p94, %r1665, 0;
	@%p94 bra 	$L__BB0_173;
	ld.global.u32 	%r1666, [%rd17+140];
	xor.b32  	%r2684, %r2684, %r1666;
	ld.global.u32 	%r1667, [%rd17+144];
	xor.b32  	%r2683, %r2683, %r1667;
	ld.global.u32 	%r1668, [%rd17+148];
	xor.b32  	%r2682, %r2682, %r1668;
	ld.global.u32 	%r1669, [%rd17+152];
	xor.b32  	%r2681, %r2681, %r1669;
	ld.global.u32 	%r1670, [%rd17+156];
	xor.b32  	%r2680, %r2680, %r1670;
$L__BB0_173:
	and.b32  	%r1672, %r1613, 256;
	setp.eq.s32 	%p95, %r1672, 0;
	@%p95 bra 	$L__BB0_175;
	ld.global.u32 	%r1673, [%rd17+160];
	xor.b32  	%r2684, %r2684, %r1673;
	ld.global.u32 	%r1674, [%rd17+164];
	xor.b32  	%r2683, %r2683, %r1674;
	ld.global.u32 	%r1675, [%rd17+168];
	xor.b32  	%r2682, %r2682, %r1675;
	ld.global.u32 	%r1676, [%rd17+172];
	xor.b32  	%r2681, %r2681, %r1676;
	ld.global.u32 	%r1677, [%rd17+176];
	xor.b32  	%r2680, %r2680, %r1677;
$L__BB0_175:
	and.b32  	%r1679, %r1613, 512;
	setp.eq.s32 	%p96, %r1679, 0;
	@%p96 bra 	$L__BB0_177;
	ld.global.u32 	%r1680, [%rd17+180];
	xor.b32  	%r2684, %r2684, %r1680;
	ld.global.u32 	%r1681, [%rd17+184];
	xor.b32  	%r2683, %r2683, %r1681;
	ld.global.u32 	%r1682, [%rd17+188];
	xor.b32  	%r2682, %r2682, %r1682;
	ld.global.u32 	%r1683, [%rd17+192];
	xor.b32  	%r2681, %r2681, %r1683;
	ld.global.u32 	%r1684, [%rd17+196];
	xor.b32  	%r2680, %r2680, %r1684;
$L__BB0_177:
	and.b32  	%r1686, %r1613, 1024;
	setp.eq.s32 	%p97, %r1686, 0;
	@%p97 bra 	$L__BB0_179;
	ld.global.u32 	%r1687, [%rd17+200];
	xor.b32  	%r2684, %r2684, %r1687;
	ld.global.u32 	%r1688, [%rd17+204];
	xor.b32  	%r2683, %r2683, %r1688;
	ld.global.u32 	%r1689, [%rd17+208];
	xor.b32  	%r2682, %r2682, %r1689;
	ld.global.u32 	%r1690, [%rd17+212];
	xor.b32  	%r2681, %r2681, %r1690;
	ld.global.u32 	%r1691, [%rd17+216];
	xor.b32  	%r2680, %r2680, %r1691;
$L__BB0_179:
	and.b32  	%r1693, %r1613, 2048;
	setp.eq.s32 	%p98, %r1693, 0;
	@%p98 bra 	$L__BB0_181;
	ld.global.u32 	%r1694, [%rd17+220];
	xor.b32  	%r2684, %r2684, %r1694;
	ld.global.u32 	%r1695, [%rd17+224];
	xor.b32  	%r2683, %r2683, %r1695;
	ld.global.u32 	%r1696, [%rd17+228];
	xor.b32  	%r2682, %r2682, %r1696;
	ld.global.u32 	%r1697, [%rd17+232];
	xor.b32  	%r2681, %r2681, %r1697;
	ld.global.u32 	%r1698, [%rd17+236];
	xor.b32  	%r2680, %r2680, %r1698;
$L__BB0_181:
	and.b32  	%r1700, %r1613, 4096;
	setp.eq.s32 	%p99, %r1700, 0;
	@%p99 bra 	$L__BB0_183;
	ld.global.u32 	%r1701, [%rd17+240];
	xor.b32  	%r2684, %r2684, %r1701;
	ld.global.u32 	%r1702, [%rd17+244];
	xor.b32  	%r2683, %r2683, %r1702;
	ld.global.u32 	%r1703, [%rd17+248];
	xor.b32  	%r2682, %r2682, %r1703;
	ld.global.u32 	%r1704, [%rd17+252];
	xor.b32  	%r2681, %r2681, %r1704;
	ld.global.u32 	%r1705, [%rd17+256];
	xor.b32  	%r2680, %r2680, %r1705;
$L__BB0_183:
	and.b32  	%r1707, %r1613, 8192;
	setp.eq.s32 	%p100, %r1707, 0;
	@%p100 bra 	$L__BB0_185;
	ld.global.u32 	%r1708, [%rd17+260];
	xor.b32  	%r2684, %r2684, %r1708;
	ld.global.u32 	%r1709, [%rd17+264];
	xor.b32  	%r2683, %r2683, %r1709;
	ld.global.u32 	%r1710, [%rd17+268];
	xor.b32  	%r2682, %r2682, %r1710;
	ld.global.u32 	%r1711, [%rd17+272];
	xor.b32  	%r2681, %r2681, %r1711;
	ld.global.u32 	%r1712, [%rd17+276];
	xor.b32  	%r2680, %r2680, %r1712;
$L__BB0_185:
	and.b32  	%r1714, %r1613, 16384;
	setp.eq.s32 	%p101, %r1714, 0;
	@%p101 bra 	$L__BB0_187;
	ld.global.u32 	%r1715, [%rd17+280];
	xor.b32  	%r2684, %r2684, %r1715;
	ld.global.u32 	%r1716, [%rd17+284];
	xor.b32  	%r2683, %r2683, %r1716;
	ld.global.u32 	%r1717, [%rd17+288];
	xor.b32  	%r2682, %r2682, %r1717;
	ld.global.u32 	%r1718, [%rd17+292];
	xor.b32  	%r2681, %r2681, %r1718;
	ld.global.u32 	%r1719, [%rd17+296];
	xor.b32  	%r2680, %r2680, %r1719;
$L__BB0_187:
	and.b32  	%r1721, %r1613, 32768;
	setp.eq.s32 	%p102, %r1721, 0;
	@%p102 bra 	$L__BB0_189;
	ld.global.u32 	%r1722, [%rd17+300];
	xor.b32  	%r2684, %r2684, %r1722;
	ld.global.u32 	%r1723, [%rd17+304];
	xor.b32  	%r2683, %r2683, %r1723;
	ld.global.u32 	%r1724, [%rd17+308];
	xor.b32  	%r2682, %r2682, %r1724;
	ld.global.u32 	%r1725, [%rd17+312];
	xor.b32  	%r2681, %r2681, %r1725;
	ld.global.u32 	%r1726, [%rd17+316];
	xor.b32  	%r2680, %r2680, %r1726;
$L__BB0_189:
	add.s32 	%r2771, %r2771, 16;
	setp.ne.s32 	%p103, %r2771, 32;
	@%p103 bra 	$L__BB0_157;
	mad.lo.s32 	%r1727, %r2765, -31, %r742;
	add.s32 	%r2765, %r1727, 1;
	setp.ne.s32 	%p104, %r2765, 5;
	@%p104 bra 	$L__BB0_156;
	st.local.u32 	[%rd1+4], %r2684;
	st.local.v2.u32 	[%rd1+8], {%r2683, %r2682};
	st.local.v2.u32 	[%rd1+16], {%r2681, %r2680};
	setp.ne.s64 	%p105, %rd14, 3;
	@%p105 bra 	$L__BB0_229;
	mov.b32 	%r2680, 0;
	mov.u32 	%r2681, %r2680;
	mov.u32 	%r2682, %r2680;
	mov.u32 	%r2683, %r2680;
	mov.u32 	%r2684, %r2680;
	mov.u32 	%r2857, %r2680;
$L__BB0_193:
	mul.wide.u32 	%rd62, %r2857, 4;
	add.s64 	%rd63, %rd1, %rd62;
	ld.local.u32 	%r917, [%rd63+4];
	shl.b32 	%r918, %r2857, 5;
	mov.b32 	%r2863, 0;
$L__BB0_194:
	.pragma "nounroll";
	shr.u32 	%r1730, %r917, %r2863;
	and.b32  	%r1731, %r1730, 1;
	setp.eq.b32 	%p106, %r1731, 1;
	not.pred 	%p107, %p106;
	add.s32 	%r1732, %r918, %r2863;
	mul.lo.s32 	%r1733, %r1732, 5;
	mul.wide.u32 	%rd64, %r1733, 4;
	add.s64 	%rd18, %rd15, %rd64;
	@%p107 bra 	$L__BB0_196;
	ld.global.u32 	%r1734, [%rd18];
	xor.b32  	%r2684, %r2684, %r1734;
	ld.global.u32 	%r1735, [%rd18+4];
	xor.b32  	%r2683, %r2683, %r1735;
	ld.global.u32 	%r1736, [%rd18+8];
	xor.b32  	%r2682, %r2682, %r1736;
	ld.global.u32 	%r1737, [%rd18+12];
	xor.b32  	%r2681, %r2681, %r1737;
	ld.global.u32 	%r1738, [%rd18+16];
	xor.b32  	%r2680, %r2680, %r1738;
$L__BB0_196:
	and.b32  	%r1740, %r1730, 2;
	setp.eq.s32 	%p108, %r1740, 0;
	@%p108 bra 	$L__BB0_198;
	ld.global.u32 	%r1741, [%rd18+20];
	xor.b32  	%r2684, %r2684, %r1741;
	ld.global.u32 	%r1742, [%rd18+24];
	xor.b32  	%r2683, %r2683, %r1742;
	ld.global.u32 	%r1743, [%rd18+28];
	xor.b32  	%r2682, %r2682, %r1743;
	ld.global.u32 	%r1744, [%rd18+32];
	xor.b32  	%r2681, %r2681, %r1744;
	ld.global.u32 	%r1745, [%rd18+36];
	xor.b32  	%r2680, %r2680, %r1745;
$L__BB0_198:
	and.b32  	%r1747, %r1730, 4;
	setp.eq.s32 	%p109, %r1747, 0;
	@%p109 bra 	$L__BB0_200;
	ld.global.u32 	%r1748, [%rd18+40];
	xor.b32  	%r2684, %r2684, %r1748;
	ld.global.u32 	%r1749, [%rd18+44];
	xor.b32  	%r2683, %r2683, %r1749;
	ld.global.u32 	%r1750, [%rd18+48];
	xor.b32  	%r2682, %r2682, %r1750;
	ld.global.u32 	%r1751, [%rd18+52];
	xor.b32  	%r2681, %r2681, %r1751;
	ld.global.u32 	%r1752, [%rd18+56];
	xor.b32  	%r2680, %r2680, %r1752;
$L__BB0_200:
	and.b32  	%r1754, %r1730, 8;
	setp.eq.s32 	%p110, %r1754, 0;
	@%p110 bra 	$L__BB0_202;
	ld.global.u32 	%r1755, [%rd18+60];
	xor.b32  	%r2684, %r2684, %r1755;
	ld.global.u32 	%r1756, [%rd18+64];
	xor.b32  	%r2683, %r2683, %r1756;
	ld.global.u32 	%r1757, [%rd18+68];
	xor.b32  	%r2682, %r2682, %r1757;
	ld.global.u32 	%r1758, [%rd18+72];
	xor.b32  	%r2681, %r2681, %r1758;
	ld.global.u32 	%r1759, [%rd18+76];
	xor.b32  	%r2680, %r2680, %r1759;
$L__BB0_202:
	and.b32  	%r1761, %r1730, 16;
	setp.eq.s32 	%p111, %r1761, 0;
	@%p111 bra 	$L__BB0_204;
	ld.global.u32 	%r1762, [%rd18+80];
	xor.b32  	%r2684, %r2684, %r1762;
	ld.global.u32 	%r1763, [%rd18+84];
	xor.b32  	%r2683, %r2683, %r1763;
	ld.global.u32 	%r1764, [%rd18+88];
	xor.b32  	%r2682, %r2682, %r1764;
	ld.global.u32 	%r1765, [%rd18+92];
	xor.b32  	%r2681, %r2681, %r1765;
	ld.global.u32 	%r1766, [%rd18+96];
	xor.b32  	%r2680, %r2680, %r1766;
$L__BB0_204:
	and.b32  	%r1768, %r1730, 32;
	setp.eq.s32 	%p112, %r1768, 0;
	@%p112 bra 	$L__BB0_206;
	ld.global.u32 	%r1769, [%rd18+100];
	xor.b32  	%r2684, %r2684, %r1769;
	ld.global.u32 	%r1770, [%rd18+104];
	xor.b32  	%r2683, %r2683, %r1770;
	ld.global.u32 	%r1771, [%rd18+108];
	xor.b32  	%r2682, %r2682, %r1771;
	ld.global.u32 	%r1772, [%rd18+112];
	xor.b32  	%r2681, %r2681, %r1772;
	ld.global.u32 	%r1773, [%rd18+116];
	xor.b32  	%r2680, %r2680, %r1773;
$L__BB0_206:
	and.b32  	%r1775, %r1730, 64;
	setp.eq.s32 	%p113, %r1775, 0;
	@%p113 bra 	$L__BB0_208;
	ld.global.u32 	%r1776, [%rd18+120];
	xor.b32  	%r2684, %r2684, %r1776;
	ld.global.u32 	%r1777, [%rd18+124];
	xor.b32  	%r2683, %r2683, %r1777;
	ld.global.u32 	%r1778, [%rd18+128];
	xor.b32  	%r2682, %r2682, %r1778;
	ld.global.u32 	%r1779, [%rd18+132];
	xor.b32  	%r2681, %r2681, %r1779;
	ld.global.u32 	%r1780, [%rd18+136];
	xor.b32  	%r2680, %r2680, %r1780;
$L__BB0_208:
	and.b32  	%r1782, %r1730, 128;
	setp.eq.s32 	%p114, %r1782, 0;
	@%p114 bra 	$L__BB0_210;
	ld.global.u32 	%r1783, [%rd18+140];
	xor.b32  	%r2684, %r2684, %r1783;
	ld.global.u32 	%r1784, [%rd18+144];
	xor.b32  	%r2683, %r2683, %r1784;
	ld.global.u32 	%r1785, [%rd18+148];
	xor.b32  	%r2682, %r2682, %r1785;
	ld.global.u32 	%r1786, [%rd18+152];
	xor.b32  	%r2681, %r2681, %r1786;
	ld.global.u32 	%r1787, [%rd18+156];
	xor.b32  	%r2680, %r2680, %r1787;
$L__BB0_210:
	and.b32  	%r1789, %r1730, 256;
	setp.eq.s32 	%p115, %r1789, 0;
	@%p115 bra 	$L__BB0_212;
	ld.global.u32 	%r1790, [%rd18+160];
	xor.b32  	%r2684, %r2684, %r1790;
	ld.global.u32 	%r1791, [%rd18+164];
	xor.b32  	%r2683, %r2683, %r1791;
	ld.global.u32 	%r1792, [%rd18+168];
	xor.b32  	%r2682, %r2682, %r1792;
	ld.global.u32 	%r1793, [%rd18+172];
	xor.b32  	%r2681, %r2681, %r1793;
	ld.global.u32 	%r1794, [%rd18+176];
	xor.b32  	%r2680, %r2680, %r1794;
$L__BB0_212:
	and.b32  	%r1796, %r1730, 512;
	setp.eq.s32 	%p116, %r1796, 0;
	@%p116 bra 	$L__BB0_214;
	ld.global.u32 	%r1797, [%rd18+180];
	xor.b32  	%r2684, %r2684, %r1797;
	ld.global.u32 	%r1798, [%rd18+184];
	xor.b32  	%r2683, %r2683, %r1798;
	ld.global.u32 	%r1799, [%rd18+188];
	xor.b32  	%r2682, %r2682, %r1799;
	ld.global.u32 	%r1800, [%rd18+192];
	xor.b32  	%r2681, %r2681, %r1800;
	ld.global.u32 	%r1801, [%rd18+196];
	xor.b32  	%r2680, %r2680, %r1801;
$L__BB0_214:
	and.b32  	%r1803, %r1730, 1024;
	setp.eq.s32 	%p117, %r1803, 0;
	@%p117 bra 	$L__BB0_216;
	ld.global.u32 	%r1804, [%rd18+200];
	xor.b32  	%r2684, %r2684, %r1804;
	ld.global.u32 	%r1805, [%rd18+204];
	xor.b32  	%r2683, %r2683, %r1805;
	ld.global.u32 	%r1806, [%rd18+208];
	xor.b32  	%r2682, %r2682, %r1806;
	ld.global.u32 	%r1807, [%rd18+212];
	xor.b32  	%r2681, %r2681, %r1807;
	ld.global.u32 	%r1808, [%rd18+216];
	xor.b32  	%r2680, %r2680, %r1808;
$L__BB0_216:
	and.b32  	%r1810, %r1730, 2048;
	setp.eq.s32 	%p118, %r1810, 0;
	@%p118 bra 	$L__BB0_218;
	ld.global.u32 	%r1811, [%rd18+220];
	xor.b32  	%r2684, %r2684, %r1811;
	ld.global.u32 	%r1812, [%rd18+224];
	xor.b32  	%r2683, %r2683, %r1812;
	ld.global.u32 	%r1813, [%rd18+228];
	xor.b32  	%r2682, %r2682, %r1813;
	ld.global.u32 	%r1814, [%rd18+232];
	xor.b32  	%r2681, %r2681, %r1814;
	ld.global.u32 	%r1815, [%rd18+236];
	xor.b32  	%r2680, %r2680, %r1815;
$L__BB0_218:
	and.b32  	%r1817, %r1730, 4096;
	setp.eq.s32 	%p119, %r1817, 0;
	@%p119 bra 	$L__BB0_220;
	ld.global.u32 	%r1818, [%rd18+240];
	xor.b32  	%r2684, %r2684, %r1818;
	ld.global.u32 	%r1819, [%rd18+244];
	xor.b32  	%r2683, %r2683, %r1819;
	ld.global.u32 	%r1820, [%rd18+248];
	xor.b32  	%r2682, %r2682, %r1820;
	ld.global.u32 	%r1821, [%rd18+252];
	xor.b32  	%r2681, %r2681, %r1821;
	ld.global.u32 	%r1822, [%rd18+256];
	xor.b32  	%r2680, %r2680, %r1822;
$L__BB0_220:
	and.b32  	%r1824, %r1730, 8192;
	setp.eq.s32 	%p120, %r1824, 0;
	@%p120 bra 	$L__BB0_222;
	ld.global.u32 	%r1825, [%rd18+260];
	xor.b32  	%r2684, %r2684, %r1825;
	ld.global.u32 	%r1826, [%rd18+264];
	xor.b32  	%r2683, %r2683, %r1826;
	ld.global.u32 	%r1827, [%rd18+268];
	xor.b32  	%r2682, %r2682, %r1827;
	ld.global.u32 	%r1828, [%rd18+272];
	xor.b32  	%r2681, %r2681, %r1828;
	ld.global.u32 	%r1829, [%rd18+276];
	xor.b32  	%r2680, %r2680, %r1829;
$L__BB0_222:
	and.b32  	%r1831, %r1730, 16384;
	setp.eq.s32 	%p121, %r1831, 0;
	@%p121 bra 	$L__BB0_224;
	ld.global.u32 	%r1832, [%rd18+280];
	xor.b32  	%r2684, %r2684, %r1832;
	ld.global.u32 	%r1833, [%rd18+284];
	xor.b32  	%r2683, %r2683, %r1833;
	ld.global.u32 	%r1834, [%rd18+288];
	xor.b32  	%r2682, %r2682, %r1834;
	ld.global.u32 	%r1835, [%rd18+292];
	xor.b32  	%r2681, %r2681, %r1835;
	ld.global.u32 	%r1836, [%rd18+296];
	xor.b32  	%r2680, %r2680, %r1836;
$L__BB0_224:
	and.b32  	%r1838, %r1730, 32768;
	setp.eq.s32 	%p122, %r1838, 0;
	@%p122 bra 	$L__BB0_226;
	ld.global.u32 	%r1839, [%rd18+300];
	xor.b32  	%r2684, %r2684, %r1839;
	ld.global.u32 	%r1840, [%rd18+304];
	xor.b32  	%r2683, %r2683, %r1840;
	ld.global.u32 	%r1841, [%rd18+308];
	xor.b32  	%r2682, %r2682, %r1841;
	ld.global.u32 	%r1842, [%rd18+312];
	xor.b32  	%r2681, %r2681, %r1842;
	ld.global.u32 	%r1843, [%rd18+316];
	xor.b32  	%r2680, %r2680, %r1843;
$L__BB0_226:
	add.s32 	%r2863, %r2863, 16;
	setp.ne.s32 	%p123, %r2863, 32;
	@%p123 bra 	$L__BB0_194;
	mad.lo.s32 	%r1844, %r2857, -31, %r918;
	add.s32 	%r2857, %r1844, 1;
	setp.ne.s32 	%p124, %r2857, 5;
	@%p124 bra 	$L__BB0_193;
	st.local.u32 	[%rd1+4], %r2684;
	st.local.v2.u32 	[%rd1+8], {%r2683, %r2682};
	st.local.v2.u32 	[%rd1+16], {%r2681, %r2680};
$L__BB0_229:
	shr.u64 	%rd101, %rd13, 2;
	add.s32 	%r2667, %r2667, 1;
	setp.gt.u64 	%p125, %rd13, 3;
	@%p125 bra 	$L__BB0_117;
$L__BB0_230:
	mad.lo.s32 	%r1846, %r1119, 362437, %r2;
	st.local.u32 	[%rd1], %r1846;
	mov.b32 	%r2954, 0;
	st.local.v2.u32 	[%rd1+24], {%r2954, %r2954};
	st.local.u32 	[%rd1+32], %r2954;
	mov.b64 	%rd65, 0;
	st.local.u64 	[%rd1+40], %rd65;
	ld.shared.u32 	%r1847, [_ZZ12replaceZerosPiS_iE13shared_sudoku];
	st.local.u32 	[%rd2], %r1847;
	ld.shared.u32 	%r1848, [_ZZ12replaceZerosPiS_iE13shared_sudoku+4];
	st.local.u32 	[%rd2+4], %r1848;
	ld.shared.u32 	%r1849, [_ZZ12replaceZerosPiS_iE13shared_sudoku+8];
	st.local.u32 	[%rd2+8], %r1849;
	ld.shared.u32 	%r1850, [_ZZ12replaceZerosPiS_iE13shared_sudoku+12];
	st.local.u32 	[%rd2+12], %r1850;
	ld.shared.u32 	%r1851, [_ZZ12replaceZerosPiS_iE13shared_sudoku+16];
	st.local.u32 	[%rd2+16], %r1851;
	ld.shared.u32 	%r1852, [_ZZ12replaceZerosPiS_iE13shared_sudoku+20];
	st.local.u32 	[%rd2+20], %r1852;
	ld.shared.u32 	%r1853, [_ZZ12replaceZerosPiS_iE13shared_sudoku+24];
	st.local.u32 	[%rd2+24], %r1853;
	ld.shared.u32 	%r1854, [_ZZ12replaceZerosPiS_iE13shared_sudoku+28];
	st.local.u32 	[%rd2+28], %r1854;
	ld.shared.u32 	%r1855, [_ZZ12replaceZerosPiS_iE13shared_sudoku+32];
	st.local.u32 	[%rd2+32], %r1855;
	ld.shared.u32 	%r1856, [_ZZ12replaceZerosPiS_iE13shared_sudoku+36];
	st.local.u32 	[%rd2+36], %r1856;
	ld.shared.u32 	%r1857, [_ZZ12replaceZerosPiS_iE13shared_sudoku+40];
	st.local.u32 	[%rd2+40], %r1857;
	ld.shared.u32 	%r1858, [_ZZ12replaceZerosPiS_iE13shared_sudoku+44];
	st.local.u32 	[%rd2+44], %r1858;
	ld.shared.u32 	%r1859, [_ZZ12replaceZerosPiS_iE13shared_sudoku+48];
	st.local.u32 	[%rd2+48], %r1859;
	ld.shared.u32 	%r1860, [_ZZ12replaceZerosPiS_iE13shared_sudoku+52];
	st.local.u32 	[%rd2+52], %r1860;
	ld.shared.u32 	%r1861, [_ZZ12replaceZerosPiS_iE13shared_sudoku+56];
	st.local.u32 	[%rd2+56], %r1861;
	ld.shared.u32 	%r1862, [_ZZ12replaceZerosPiS_iE13shared_sudoku+60];
	st.local.u32 	[%rd2+60], %r1862;
	ld.shared.u32 	%r1863, [_ZZ12replaceZerosPiS_iE13shared_sudoku+64];
	st.local.u32 	[%rd2+64], %r1863;
	ld.shared.u32 	%r1864, [_ZZ12replaceZerosPiS_iE13shared_sudoku+68];
	st.local.u32 	[%rd2+68], %r1864;
	ld.shared.u32 	%r1865, [_ZZ12replaceZerosPiS_iE13shared_sudoku+72];
	st.local.u32 	[%rd2+72], %r1865;
	ld.shared.u32 	%r1866, [_ZZ12replaceZerosPiS_iE13shared_sudoku+76];
	st.local.u32 	[%rd2+76], %r1866;
	ld.shared.u32 	%r1867, [_ZZ12replaceZerosPiS_iE13shared_sudoku+80];
	st.local.u32 	[%rd2+80], %r1867;
	ld.shared.u32 	%r1868, [_ZZ12replaceZerosPiS_iE13shared_sudoku+84];
	st.local.u32 	[%rd2+84], %r1868;
	ld.shared.u32 	%r1869, [_ZZ12replaceZerosPiS_iE13shared_sudoku+88];
	st.local.u32 	[%rd2+88], %r1869;
	ld.shared.u32 	%r1870, [_ZZ12replaceZerosPiS_iE13shared_sudoku+92];
	st.local.u32 	[%rd2+92], %r1870;
	ld.shared.u32 	%r1871, [_ZZ12replaceZerosPiS_iE13shared_sudoku+96];
	st.local.u32 	[%rd2+96], %r1871;
	ld.shared.u32 	%r1872, [_ZZ12replaceZerosPiS_iE13shared_sudoku+100];
	st.local.u32 	[%rd2+100], %r1872;
	ld.shared.u32 	%r1873, [_ZZ12replaceZerosPiS_iE13shared_sudoku+104];
	st.local.u32 	[%rd2+104], %r1873;
	ld.shared.u32 	%r1874, [_ZZ12replaceZerosPiS_iE13shared_sudoku+108];
	st.local.u32 	[%rd2+108], %r1874;
	ld.shared.u32 	%r1875, [_ZZ12replaceZerosPiS_iE13shared_sudoku+112];
	st.local.u32 	[%rd2+112], %r1875;
	ld.shared.u32 	%r1876, [_ZZ12replaceZerosPiS_iE13shared_sudoku+116];
	st.local.u32 	[%rd2+116], %r1876;
	ld.shared.u32 	%r1877, [_ZZ12replaceZerosPiS_iE13shared_sudoku+120];
	st.local.u32 	[%rd2+120], %r1877;
	ld.shared.u32 	%r1878, [_ZZ12replaceZerosPiS_iE13shared_sudoku+124];
	st.local.u32 	[%rd2+124], %r1878;
	ld.shared.u32 	%r1879, [_ZZ12replaceZerosPiS_iE13shared_sudoku+128];
	st.local.u32 	[%rd2+128], %r1879;
	ld.shared.u32 	%r1880, [_ZZ12replaceZerosPiS_iE13shared_sudoku+132];
	st.local.u32 	[%rd2+132], %r1880;
	ld.shared.u32 	%r1881, [_ZZ12replaceZerosPiS_iE13shared_sudoku+136];
	st.local.u32 	[%rd2+136], %r1881;
	ld.shared.u32 	%r1882, [_ZZ12replaceZerosPiS_iE13shared_sudoku+140];
	st.local.u32 	[%rd2+140], %r1882;
	ld.shared.u32 	%r1883, [_ZZ12replaceZerosPiS_iE13shared_sudoku+144];
	st.local.u32 	[%rd2+144], %r1883;
	ld.shared.u32 	%r1884, [_ZZ12replaceZerosPiS_iE13shared_sudoku+148];
	st.local.u32 	[%rd2+148], %r1884;
	ld.shared.u32 	%r1885, [_ZZ12replaceZerosPiS_iE13shared_sudoku+152];
	st.local.u32 	[%rd2+152], %r1885;
	ld.shared.u32 	%r1886, [_ZZ12replaceZerosPiS_iE13shared_sudoku+156];
	st.local.u32 	[%rd2+156], %r1886;
	ld.shared.u32 	%r1887, [_ZZ12replaceZerosPiS_iE13shared_sudoku+160];
	st.local.u32 	[%rd2+160], %r1887;
	ld.shared.u32 	%r1888, [_ZZ12replaceZerosPiS_iE13shared_sudoku+164];
	st.local.u32 	[%rd2+164], %r1888;
	ld.shared.u32 	%r1889, [_ZZ12replaceZerosPiS_iE13shared_sudoku+168];
	st.local.u32 	[%rd2+168], %r1889;
	ld.shared.u32 	%r1890, [_ZZ12replaceZerosPiS_iE13shared_sudoku+172];
	st.local.u32 	[%rd2+172], %r1890;
	ld.shared.u32 	%r1891, [_ZZ12replaceZerosPiS_iE13shared_sudoku+176];
	st.local.u32 	[%rd2+176], %r1891;
	ld.shared.u32 	%r1892, [_ZZ12replaceZerosPiS_iE13shared_sudoku+180];
	st.local.u32 	[%rd2+180], %r1892;
	ld.shared.u32 	%r1893, [_ZZ12replaceZerosPiS_iE13shared_sudoku+184];
	st.local.u32 	[%rd2+184], %r1893;
	ld.shared.u32 	%r1894, [_ZZ12replaceZerosPiS_iE13shared_sudoku+188];
	st.local.u32 	[%rd2+188], %r1894;
	ld.shared.u32 	%r1895, [_ZZ12replaceZerosPiS_iE13shared_sudoku+192];
	st.local.u32 	[%rd2+192], %r1895;
	ld.shared.u32 	%r1896, [_ZZ12replaceZerosPiS_iE13shared_sudoku+196];
	st.local.u32 	[%rd2+196], %r1896;
	ld.shared.u32 	%r1897, [_ZZ12replaceZerosPiS_iE13shared_sudoku+200];
	st.local.u32 	[%rd2+200], %r1897;
	ld.shared.u32 	%r1898, [_ZZ12replaceZerosPiS_iE13shared_sudoku+204];
	st.local.u32 	[%rd2+204], %r1898;
	ld.shared.u32 	%r1899, [_ZZ12replaceZerosPiS_iE13shared_sudoku+208];
	st.local.u32 	[%rd2+208], %r1899;
	ld.shared.u32 	%r1900, [_ZZ12replaceZerosPiS_iE13shared_sudoku+212];
	st.local.u32 	[%rd2+212], %r1900;
	ld.shared.u32 	%r1901, [_ZZ12replaceZerosPiS_iE13shared_sudoku+216];
	st.local.u32 	[%rd2+216], %r1901;
	ld.shared.u32 	%r1902, [_ZZ12replaceZerosPiS_iE13shared_sudoku+220];
	st.local.u32 	[%rd2+220], %r1902;
	ld.shared.u32 	%r1903, [_ZZ12replaceZerosPiS_iE13shared_sudoku+224];
	st.local.u32 	[%rd2+224], %r1903;
	ld.shared.u32 	%r1904, [_ZZ12replaceZerosPiS_iE13shared_sudoku+228];
	st.local.u32 	[%rd2+228], %r1904;
	ld.shared.u32 	%r1905, [_ZZ12replaceZerosPiS_iE13shared_sudoku+232];
	st.local.u32 	[%rd2+232], %r1905;
	ld.shared.u32 	%r1906, [_ZZ12replaceZerosPiS_iE13shared_sudoku+236];
	st.local.u32 	[%rd2+236], %r1906;
	ld.shared.u32 	%r1907, [_ZZ12replaceZerosPiS_iE13shared_sudoku+240];
	st.local.u32 	[%rd2+240], %r1907;
	ld.shared.u32 	%r1908, [_ZZ12replaceZerosPiS_iE13shared_sudoku+244];
	st.local.u32 	[%rd2+244], %r1908;
	ld.shared.u32 	%r1909, [_ZZ12replaceZerosPiS_iE13shared_sudoku+248];
	st.local.u32 	[%rd2+248], %r1909;
	ld.shared.u32 	%r1910, [_ZZ12replaceZerosPiS_iE13shared_sudoku+252];
	st.local.u32 	[%rd2+252], %r1910;
	ld.shared.u32 	%r1911, [_ZZ12replaceZerosPiS_iE13shared_sudoku+256];
	st.local.u32 	[%rd2+256], %r1911;
	ld.shared.u32 	%r1912, [_ZZ12replaceZerosPiS_iE13shared_sudoku+260];
	st.local.u32 	[%rd2+260], %r1912;
	ld.shared.u32 	%r1913, [_ZZ12replaceZerosPiS_iE13shared_sudoku+264];
	st.local.u32 	[%rd2+264], %r1913;
	ld.shared.u32 	%r1914, [_ZZ12replaceZerosPiS_iE13shared_sudoku+268];
	st.local.u32 	[%rd2+268], %r1914;
	ld.shared.u32 	%r1915, [_ZZ12replaceZerosPiS_iE13shared_sudoku+272];
	st.local.u32 	[%rd2+272], %r1915;
	ld.shared.u32 	%r1916, [_ZZ12replaceZerosPiS_iE13shared_sudoku+276];
	st.local.u32 	[%rd2+276], %r1916;
	ld.shared.u32 	%r1917, [_ZZ12replaceZerosPiS_iE13shared_sudoku+280];
	st.local.u32 	[%rd2+280], %r1917;
	ld.shared.u32 	%r1918, [_ZZ12replaceZerosPiS_iE13shared_sudoku+284];
	st.local.u32 	[%rd2+284], %r1918;
	ld.shared.u32 	%r1919, [_ZZ12replaceZerosPiS_iE13shared_sudoku+288];
	st.local.u32 	[%rd2+288], %r1919;
	ld.shared.u32 	%r1920, [_ZZ12replaceZerosPiS_iE13shared_sudoku+292];
	st.local.u32 	[%rd2+292], %r1920;
	ld.shared.u32 	%r1921, [_ZZ12replaceZerosPiS_iE13shared_sudoku+296];
	st.local.u32 	[%rd2+296], %r1921;
	ld.shared.u32 	%r1922, [_ZZ12replaceZerosPiS_iE13shared_sudoku+300];
	st.local.u32 	[%rd2+300], %r1922;
	ld.shared.u32 	%r1923, [_ZZ12replaceZerosPiS_iE13shared_sudoku+304];
	st.local.u32 	[%rd2+304], %r1923;
	ld.shared.u32 	%r1924, [_ZZ12replaceZerosPiS_iE13shared_sudoku+308];
	st.local.u32 	[%rd2+308], %r1924;
	ld.shared.u32 	%r1925, [_ZZ12replaceZerosPiS_iE13shared_sudoku+312];
	st.local.u32 	[%rd2+312], %r1925;
	ld.shared.u32 	%r1926, [_ZZ12replaceZerosPiS_iE13shared_sudoku+316];
	st.local.u32 	[%rd2+316], %r1926;
	ld.shared.u32 	%r1927, [_ZZ12replaceZerosPiS_iE13shared_sudoku+320];
	st.local.u32 	[%rd2+320], %r1927;
	shr.u32 	%r1928, %r2684, 2;
	xor.b32  	%r1929, %r1928, %r2684;
	shl.b32 	%r1930, %r2680, 4;
	shl.b32 	%r1931, %r1929, 1;
	xor.b32  	%r1932, %r1931, %r1930;
	xor.b32  	%r1933, %r1932, %r1929;
	xor.b32  	%r1934, %r1933, %r2680;
	shr.u32 	%r1935, %r2683, 2;
	xor.b32  	%r1936, %r1935, %r2683;
	shl.b32 	%r1937, %r1934, 4;
	shl.b32 	%r1938, %r1936, 1;
	xor.b32  	%r1939, %r1937, %r1938;
	xor.b32  	%r1940, %r1939, %r1934;
	xor.b32  	%r1941, %r1940, %r1936;
	add.s32 	%r1942, %r1846, %r1941;
	add.s32 	%r1943, %r1942, 724874;
	mul.hi.u32 	%r1944, %r1943, 954437177;
	shr.u32 	%r1945, %r1944, 1;
	mul.lo.s32 	%r1946, %r1945, 9;
	sub.s32 	%r1098, %r1943, %r1946;
	shr.u32 	%r1947, %r2682, 2;
	xor.b32  	%r1948, %r1947, %r2682;
	shl.b32 	%r1949, %r1941, 4;
	shl.b32 	%r1950, %r1948, 1;
	xor.b32  	%r1951, %r1949, %r1950;
	xor.b32  	%r1952, %r1951, %r1941;
	xor.b32  	%r1953, %r1952, %r1948;
	add.s32 	%r1954, %r1846, %r1953;
	shl.b32 	%r1955, %r1954, 2;
	add.s32 	%r1956, %r1955, -4;
	cvt.u64.u32 	%rd66, %r1956;
	and.b64  	%rd67, %rd66, 28;
	add.s64 	%rd20, %rd3, %rd67;
	shr.u32 	%r1957, %r2681, 2;
	xor.b32  	%r1958, %r1957, %r2681;
	shl.b32 	%r1959, %r1953, 4;
	shl.b32 	%r1960, %r1958, 1;
	xor.b32  	%r1961, %r1959, %r1960;
	xor.b32  	%r1962, %r1961, %r1953;
	xor.b32  	%r1963, %r1962, %r1958;
	add.s32 	%r1964, %r1846, %r1963;
	add.s32 	%r1965, %r1964, 1449748;
	mul.hi.u32 	%r1966, %r1965, 613566757;
	sub.s32 	%r1967, %r1965, %r1966;
	shr.u32 	%r1968, %r1967, 1;
	add.s32 	%r1969, %r1968, %r1966;
	shr.u32 	%r1970, %r1969, 2;
	mul.lo.s32 	%r1971, %r1970, 7;
	sub.s32 	%r1099, %r1965, %r1971;
	shr.u32 	%r1972, %r2680, 2;
	xor.b32  	%r1973, %r1972, %r2680;
	shl.b32 	%r1974, %r1963, 4;
	shl.b32 	%r1975, %r1973, 1;
	xor.b32  	%r1976, %r1974, %r1975;
	xor.b32  	%r1977, %r1976, %r1963;
	xor.b32  	%r1978, %r1977, %r1973;
	add.s32 	%r1979, %r1846, %r1978;
	add.s32 	%r1980, %r1979, 1812185;
	mul.hi.u32 	%r1981, %r1980, -1431655765;
	shr.u32 	%r1982, %r1981, 2;
	mul.lo.s32 	%r1983, %r1982, 6;
	sub.s32 	%r1100, %r1980, %r1983;
	shr.u32 	%r1984, %r1934, 2;
	xor.b32  	%r1985, %r1984, %r1934;
	shl.b32 	%r1986, %r1978, 4;
	shl.b32 	%r1987, %r1985, 1;
	xor.b32  	%r1988, %r1986, %r1987;
	xor.b32  	%r1989, %r1988, %r1978;
	xor.b32  	%r1990, %r1989, %r1985;
	add.s32 	%r1991, %r1846, %r1990;
	add.s32 	%r1992, %r1991, 2174622;
	mul.hi.u32 	%r1993, %r1992, -858993459;
	shr.u32 	%r1994, %r1993, 2;
	mul.lo.s32 	%r1995, %r1994, 5;
	sub.s32 	%r1101, %r1992, %r1995;
	shr.u32 	%r1996, %r1941, 2;
	xor.b32  	%r1997, %r1996, %r1941;
	shl.b32 	%r1998, %r1990, 4;
	shl.b32 	%r1999, %r1997, 1;
	xor.b32  	%r2000, %r1998, %r1999;
	xor.b32  	%r2001, %r2000, %r1990;
	xor.b32  	%r2002, %r2001, %r1997;
	add.s32 	%r2003, %r1846, %r2002;
	shl.b32 	%r2004, %r2003, 2;
	add.s32 	%r2005, %r2004, -4;
	cvt.u64.u32 	%rd68, %r2005;
	and.b64  	%rd69, %rd68, 12;
	add.s64 	%rd21, %rd3, %rd69;
	shr.u32 	%r2006, %r1953, 2;
	xor.b32  	%r2007, %r2006, %r1953;
	shl.b32 	%r2008, %r2002, 4;
	shl.b32 	%r2009, %r2007, 1;
	xor.b32  	%r2010, %r2008, %r2009;
	xor.b32  	%r2011, %r2010, %r2002;
	xor.b32  	%r2012, %r2011, %r2007;
	add.s32 	%r2013, %r1846, %r2012;
	add.s32 	%r2014, %r2013, 2899496;
	mul.hi.u32 	%r2015, %r2014, -1431655765;
	shr.u32 	%r2016, %r2015, 1;
	mul.lo.s32 	%r2017, %r2016, 3;
	sub.s32 	%r1102, %r2014, %r2017;
	shr.u32 	%r2018, %r1963, 2;
	xor.b32  	%r2019, %r2018, %r1963;
	xor.b32  	%r2020, %r2019, %r2012;
	not.b32 	%r2021, %r1846;
	add.s32 	%r2022, %r2020, %r2021;
	shl.b32 	%r2023, %r2022, 2;
	cvt.u64.u32 	%rd70, %r2023;
	and.b64  	%rd71, %rd70, 4;
	add.s64 	%rd22, %rd3, %rd71;
$L__BB0_231:
	mul.wide.u32 	%rd72, %r2954, 36;
	add.s64 	%rd23, %rd2, %rd72;
	mul.hi.u32 	%r2025, %r2954, -1431655765;
	shr.u32 	%r2026, %r2025, 1;
	mul.lo.s32 	%r2027, %r2026, 3;
	mul.wide.u32 	%rd73, %r2027, 36;
	add.s64 	%rd24, %rd2, %rd73;
	mov.b32 	%r2955, 0;
$L__BB0_232:
	mul.wide.u32 	%rd74, %r2955, 4;
	add.s64 	%rd75, %rd23, %rd74;
	ld.local.u32 	%r2028, [%rd75];
	setp.ne.s32 	%p126, %r2028, 0;
	@%p126 bra 	$L__BB0_262;
	mov.b32 	%r2029, 1;
	st.local.u32 	[%rd3], %r2029;
	mov.b32 	%r2030, 2;
	st.local.u32 	[%rd3+4], %r2030;
	mov.b32 	%r2031, 3;
	st.local.u32 	[%rd3+8], %r2031;
	mov.b32 	%r2032, 4;
	st.local.u32 	[%rd3+12], %r2032;
	mov.b32 	%r2033, 5;
	st.local.u32 	[%rd3+16], %r2033;
	mov.b32 	%r2034, 6;
	st.local.u32 	[%rd3+20], %r2034;
	mov.b32 	%r2035, 7;
	st.local.u32 	[%rd3+24], %r2035;
	mov.b32 	%r2036, 8;
	st.local.u32 	[%rd3+28], %r2036;
	mov.b32 	%r2037, 9;
	st.local.u32 	[%rd3+32], %r2037;
	mul.wide.u32 	%rd76, %r1098, 4;
	add.s64 	%rd77, %rd3, %rd76;
	ld.local.u32 	%r2038, [%rd77];
	st.local.u32 	[%rd3+32], %r2038;
	st.local.u32 	[%rd77], %r2037;
	ld.local.u32 	%r2039, [%rd3+28];
	ld.local.u32 	%r2040, [%rd20];
	st.local.u32 	[%rd3+28], %r2040;
	st.local.u32 	[%rd20], %r2039;
	ld.local.u32 	%r2041, [%rd3+24];
	mul.wide.u32 	%rd78, %r1099, 4;
	add.s64 	%rd79, %rd3, %rd78;
	ld.local.u32 	%r2042, [%rd79];
	st.local.u32 	[%rd3+24], %r2042;
	st.local.u32 	[%rd79], %r2041;
	ld.local.u32 	%r2043, [%rd3+20];
	mul.wide.u32 	%rd80, %r1100, 4;
	add.s64 	%rd81, %rd3, %rd80;
	ld.local.u32 	%r2044, [%rd81];
	st.local.u32 	[%rd3+20], %r2044;
	st.local.u32 	[%rd81], %r2043;
	ld.local.u32 	%r2045, [%rd3+16];
	mul.wide.u32 	%rd82, %r1101, 4;
	add.s64 	%rd83, %rd3, %rd82;
	ld.local.u32 	%r2046, [%rd83];
	st.local.u32 	[%rd3+16], %r2046;
	st.local.u32 	[%rd83], %r2045;
	ld.local.u32 	%r2047, [%rd3+12];
	ld.local.u32 	%r2048, [%rd21];
	st.local.u32 	[%rd3+12], %r2048;
	st.local.u32 	[%rd21], %r2047;
	ld.local.u32 	%r2049, [%rd3+8];
	mul.wide.u32 	%rd84, %r1102, 4;
	add.s64 	%rd85, %rd3, %rd84;
	ld.local.u32 	%r2050, [%rd85];
	st.local.u32 	[%rd3+8], %r2050;
	st.local.u32 	[%rd85], %r2049;
	ld.local.u32 	%r2051, [%rd3+4];
	ld.local.u32 	%r2052, [%rd22];
	st.local.u32 	[%rd3+4], %r2052;
	st.local.u32 	[%rd22], %r2051;
	add.s64 	%rd25, %rd2, %rd74;
	mul.hi.u32 	%r2053, %r2955, -1431655765;
	shr.u32 	%r2054, %r2053, 1;
	mul.lo.s32 	%r1105, %r2054, 3;
	ld.local.u32 	%r2956, [%rd3];
	ld.local.u32 	%r1107, [%rd25];
	setp.eq.s32 	%p127, %r1107, %r2956;
	@%p127 bra 	$L__BB0_265;
	ld.local.u32 	%r2055, [%rd25+36];
	setp.eq.s32 	%p128, %r2055, %r2956;
	@%p128 bra 	$L__BB0_265;
	ld.local.u32 	%r2056, [%rd25+72];
	setp.eq.s32 	%p129, %r2056, %r2956;
	@%p129 bra 	$L__BB0_265;
	ld.local.u32 	%r2057, [%rd25+108];
	setp.eq.s32 	%p130, %r2057, %r2956;
	@%p130 bra 	$L__BB0_265;
	ld.local.u32 	%r2058, [%rd25+144];
	setp.eq.s32 	%p131, %r2058, %r2956;
	@%p131 bra 	$L__BB0_265;
	ld.local.u32 	%r2059, [%rd25+180];
	setp.eq.s32 	%p132, %r2059, %r2956;
	@%p132 bra 	$L__BB0_265;
	ld.local.u32 	%r2060, [%rd25+216];
	setp.eq.s32 	%p133, %r2060, %r2956;
	@%p133 bra 	$L__BB0_265;
	ld.local.u32 	%r2061, [%rd25+252];
	setp.eq.s32 	%p134, %r2061, %r2956;
	@%p134 bra 	$L__BB0_265;
	ld.local.u32 	%r2062, [%rd25+288];
	setp.eq.s32 	%p135, %r2062, %r2956;
	@%p135 bra 	$L__BB0_265;
	ld.local.u32 	%r2063, [%rd23];
	setp.eq.s32 	%p136, %r2063, %r2956;
	@%p136 bra 	$L__BB0_265;
	ld.local.u32 	%r2064, [%rd23+4];
	setp.eq.s32 	%p137, %r2064, %r2956;
	@%p137 bra 	$L__BB0_265;
	ld.local.u32 	%r2065, [%rd23+8];
	setp.eq.s32 	%p138, %r2065, %r2956;
	@%p138 bra 	$L__BB0_265;
	ld.local.u32 	%r2066, [%rd23+12];
	setp.eq.s32 	%p139, %r2066, %r2956;
	@%p139 bra 	$L__BB0_265;
	ld.local.u32 	%r2067, [%rd23+16];
	setp.eq.s32 	%p140, %r2067, %r2956;
	@%p140 bra 	$L__BB0_265;
	ld.local.u32 	%r2068, [%rd23+20];
	setp.eq.s32 	%p141, %r2068, %r2956;
	@%p141 bra 	$L__BB0_265;
	ld.local.u32 	%r2069, [%rd23+24];
	setp.eq.s32 	%p142, %r2069, %r2956;
	@%p142 bra 	$L__BB0_265;
	ld.local.u32 	%r2070, [%rd23+28];
	setp.eq.s32 	%p143, %r2070, %r2956;
	@%p143 bra 	$L__BB0_265;
	ld.local.u32 	%r2071, [%rd23+32];
	setp.eq.s32 	%p144, %r2071, %r2956;
	@%p144 bra 	$L__BB0_265;
	mul.wide.u32 	%rd87, %r1105, 4;
	add.s64 	%rd26, %rd24, %rd87;
	ld.local.u32 	%r2072, [%rd26];
	setp.eq.s32 	%p145, %r2072, %r2956;
	@%p145 bra 	$L__BB0_265;
	ld.local.u32 	%r2073, [%rd26+4];
	setp.eq.s32 	%p146, %r2073, %r2956;
	@%p146 bra 	$L__BB0_265;
	ld.local.u32 	%r2074, [%rd26+8];
	setp.eq.s32 	%p147, %r2074, %r2956;
	@%p147 bra 	$L__BB0_265;
	ld.local.u32 	%r2075, [%rd26+36];
	setp.eq.s32 	%p148, %r2075, %r2956;
	@%p148 bra 	$L__BB0_265;
	ld.local.u32 	%r2076, [%rd26+40];
	setp.eq.s32 	%p149, %r2076, %r2956;
	@%p149 bra 	$L__BB0_265;
	ld.local.u32 	%r2077, [%rd26+44];
	setp.eq.s32 	%p150, %r2077, %r2956;
	@%p150 bra 	$L__BB0_265;
	ld.local.u32 	%r2078, [%rd26+72];
	setp.eq.s32 	%p151, %r2078, %r2956;
	@%p151 bra 	$L__BB0_265;
	ld.local.u32 	%r2079, [%rd26+76];
	setp.eq.s32 	%p152, %r2079, %r2956;
	@%p152 bra 	$L__BB0_265;
	ld.local.u32 	%r2080, [%rd26+80];
	setp.eq.s32 	%p153, %r2080, %r2956;
	@%p153 bra 	$L__BB0_265;
$L__BB0_260:
	setp.eq.s32 	%p370, %r2956, 0;
	@%p370 bra 	$L__BB0_481;
	add.s64 	%rd97, %rd23, %rd74;
	st.local.u32 	[%rd97], %r2956;
$L__BB0_262:
	add.s32 	%r2955, %r2955, 1;
	setp.ne.s32 	%p371, %r2955, 9;
	@%p371 bra 	$L__BB0_232;
	add.s32 	%r2954, %r2954, 1;
	setp.ne.s32 	%p372, %r2954, 9;
	@%p372 bra 	$L__BB0_231;
	ld.param.u64 	%rd99, [_Z12replaceZerosPiS_i_param_1];
	cvta.to.global.u64 	%rd98, %rd99;
	ld.local.u32 	%r2289, [%rd2];
	st.global.u32 	[%rd98], %r2289;
	ld.local.u32 	%r2290, [%rd2+4];
	st.global.u32 	[%rd98+4], %r2290;
	ld.local.u32 	%r2291, [%rd2+8];
	st.global.u32 	[%rd98+8], %r2291;
	ld.local.u32 	%r2292, [%rd2+12];
	st.global.u32 	[%rd98+12], %r2292;
	ld.local.u32 	%r2293, [%rd2+16];
	st.global.u32 	[%rd98+16], %r2293;
	ld.local.u32 	%r2294, [%rd2+20];
	st.global.u32 	[%rd98+20], %r2294;
	ld.local.u32 	%r2295, [%rd2+24];
	st.global.u32 	[%rd98+24], %r2295;
	ld.local.u32 	%r2296, [%rd2+28];
	st.global.u32 	[%rd98+28], %r2296;
	ld.local.u32 	%r2297, [%rd2+32];
	st.global.u32 	[%rd98+32], %r2297;
	ld.local.u32 	%r2298, [%rd2+36];
	st.global.u32 	[%rd98+36], %r2298;
	ld.local.u32 	%r2299, [%rd2+40];
	st.global.u32 	[%rd98+40], %r2299;
	ld.local.u32 	%r2300, [%rd2+44];
	st.global.u32 	[%rd98+44], %r2300;
	ld.local.u32 	%r2301, [%rd2+48];
	st.global.u32 	[%rd98+48], %r2301;
	ld.local.u32 	%r2302, [%rd2+52];
	st.global.u32 	[%rd98+52], %r2302;
	ld.local.u32 	%r2303, [%rd2+56];
	st.global.u32 	[%rd98+56], %r2303;
	ld.local.u32 	%r2304, [%rd2+60];
	st.global.u32 	[%rd98+60], %r2304;
	ld.local.u32 	%r2305, [%rd2+64];
	st.global.u32 	[%rd98+64], %r2305;
	ld.local.u32 	%r2306, [%rd2+68];
	st.global.u32 	[%rd98+68], %r2306;
	ld.local.u32 	%r2307, [%rd2+72];
	st.global.u32 	[%rd98+72], %r2307;
	ld.local.u32 	%r2308, [%rd2+76];
	st.global.u32 	[%rd98+76], %r2308;
	ld.local.u32 	%r2309, [%rd2+80];
	st.global.u32 	[%rd98+80], %r2309;
	ld.local.u32 	%r2310, [%rd2+84];
	st.global.u32 	[%rd98+84], %r2310;
	ld.local.u32 	%r2311, [%rd2+88];
	st.global.u32 	[%rd98+88], %r2311;
	ld.local.u32 	%r2312, [%rd2+92];
	st.global.u32 	[%rd98+92], %r2312;
	ld.local.u32 	%r2313, [%rd2+96];
	st.global.u32 	[%rd98+96], %r2313;
	ld.local.u32 	%r2314, [%rd2+100];
	st.global.u32 	[%rd98+100], %r2314;
	ld.local.u32 	%r2315, [%rd2+104];
	st.global.u32 	[%rd98+104], %r2315;
	ld.local.u32 	%r2316, [%rd2+108];
	st.global.u32 	[%rd98+108], %r2316;
	ld.local.u32 	%r2317, [%rd2+112];
	st.global.u32 	[%rd98+112], %r2317;
	ld.local.u32 	%r2318, [%rd2+116];
	st.global.u32 	[%rd98+116], %r2318;
	ld.local.u32 	%r2319, [%rd2+120];
	st.global.u32 	[%rd98+120], %r2319;
	ld.local.u32 	%r2320, [%rd2+124];
	st.global.u32 	[%rd98+124], %r2320;
	ld.local.u32 	%r2321, [%rd2+128];
	st.global.u32 	[%rd98+128], %r2321;
	ld.local.u32 	%r2322, [%rd2+132];
	st.global.u32 	[%rd98+132], %r2322;
	ld.local.u32 	%r2323, [%rd2+136];
	st.global.u32 	[%rd98+136], %r2323;
	ld.local.u32 	%r2324, [%rd2+140];
	st.global.u32 	[%rd98+140], %r2324;
	ld.local.u32 	%r2325, [%rd2+144];
	st.global.u32 	[%rd98+144], %r2325;
	ld.local.u32 	%r2326, [%rd2+148];
	st.global.u32 	[%rd98+148], %r2326;
	ld.local.u32 	%r2327, [%rd2+152];
	st.global.u32 	[%rd98+152], %r2327;
	ld.local.u32 	%r2328, [%rd2+156];
	st.global.u32 	[%rd98+156], %r2328;
	ld.local.u32 	%r2329, [%rd2+160];
	st.global.u32 	[%rd98+160], %r2329;
	ld.local.u32 	%r2330, [%rd2+164];
	st.global.u32 	[%rd98+164], %r2330;
	ld.local.u32 	%r2331, [%rd2+168];
	st.global.u32 	[%rd98+168], %r2331;
	ld.local.u32 	%r2332, [%rd2+172];
	st.global.u32 	[%rd98+172], %r2332;
	ld.local.u32 	%r2333, [%rd2+176];
	st.global.u32 	[%rd98+176], %r2333;
	ld.local.u32 	%r2334, [%rd2+180];
	st.global.u32 	[%rd98+180], %r2334;
	ld.local.u32 	%r2335, [%rd2+184];
	st.global.u32 	[%rd98+184], %r2335;
	ld.local.u32 	%r2336, [%rd2+188];
	st.global.u32 	[%rd98+188], %r2336;
	ld.local.u32 	%r2337, [%rd2+192];
	st.global.u32 	[%rd98+192], %r2337;
	ld.local.u32 	%r2338, [%rd2+196];
	st.global.u32 	[%rd98+196], %r2338;
	ld.local.u32 	%r2339, [%rd2+200];
	st.global.u32 	[%rd98+200], %r2339;
	ld.local.u32 	%r2340, [%rd2+204];
	st.global.u32 	[%rd98+204], %r2340;
	ld.local.u32 	%r2341, [%rd2+208];
	st.global.u32 	[%rd98+208], %r2341;
	ld.local.u32 	%r2342, [%rd2+212];
	st.global.u32 	[%rd98+212], %r2342;
	ld.local.u32 	%r2343, [%rd2+216];
	st.global.u32 	[%rd98+216], %r2343;
	ld.local.u32 	%r2344, [%rd2+220];
	st.global.u32 	[%rd98+220], %r2344;
	ld.local.u32 	%r2345, [%rd2+224];
	st.global.u32 	[%rd98+224], %r2345;
	ld.local.u32 	%r2346, [%rd2+228];
	st.global.u32 	[%rd98+228], %r2346;
	ld.local.u32 	%r2347, [%rd2+232];
	st.global.u32 	[%rd98+232], %r2347;
	ld.local.u32 	%r2348, [%rd2+236];
	st.global.u32 	[%rd98+236], %r2348;
	ld.local.u32 	%r2349, [%rd2+240];
	st.global.u32 	[%rd98+240], %r2349;
	ld.local.u32 	%r2350, [%rd2+244];
	st.global.u32 	[%rd98+244], %r2350;
	ld.local.u32 	%r2351, [%rd2+248];
	st.global.u32 	[%rd98+248], %r2351;
	ld.local.u32 	%r2352, [%rd2+252];
	st.global.u32 	[%rd98+252], %r2352;
	ld.local.u32 	%r2353, [%rd2+256];
	st.global.u32 	[%rd98+256], %r2353;
	ld.local.u32 	%r2354, [%rd2+260];
	st.global.u32 	[%rd98+260], %r2354;
	ld.local.u32 	%r2355, [%rd2+264];
	st.global.u32 	[%rd98+264], %r2355;
	ld.local.u32 	%r2356, [%rd2+268];
	st.global.u32 	[%rd98+268], %r2356;
	ld.local.u32 	%r2357, [%rd2+272];
	st.global.u32 	[%rd98+272], %r2357;
	ld.local.u32 	%r2358, [%rd2+276];
	st.global.u32 	[%rd98+276], %r2358;
	ld.local.u32 	%r2359, [%rd2+280];
	st.global.u32 	[%rd98+280], %r2359;
	ld.local.u32 	%r2360, [%rd2+284];
	st.global.u32 	[%rd98+284], %r2360;
	ld.local.u32 	%r2361, [%rd2+288];
	st.global.u32 	[%rd98+288], %r2361;
	ld.local.u32 	%r2362, [%rd2+292];
	st.global.u32 	[%rd98+292], %r2362;
	ld.local.u32 	%r2363, [%rd2+296];
	st.global.u32 	[%rd98+296], %r2363;
	ld.local.u32 	%r2364, [%rd2+300];
	st.global.u32 	[%rd98+300], %r2364;
	ld.local.u32 	%r2365, [%rd2+304];
	st.global.u32 	[%rd98+304], %r2365;
	ld.local.u32 	%r2366, [%rd2+308];
	st.global.u32 	[%rd98+308], %r2366;
	ld.local.u32 	%r2367, [%rd2+312];
	st.global.u32 	[%rd98+312], %r2367;
	ld.local.u32 	%r2368, [%rd2+316];
	st.global.u32 	[%rd98+316], %r2368;
	ld.local.u32 	%r2369, [%rd2+320];
	st.global.u32 	[%rd98+320], %r2369;
	bra.uni 	$L__BB0_481;
$L__BB0_265:
	ld.local.u32 	%r2956, [%rd3+4];
	setp.eq.s32 	%p154, %r1107, %r2956;
	@%p154 bra 	$L__BB0_292;
	ld.local.u32 	%r2081, [%rd25+36];
	setp.eq.s32 	%p155, %r2081, %r2956;
	@%p155 bra 	$L__BB0_292;
	ld.local.u32 	%r2082, [%rd25+72];
	setp.eq.s32 	%p156, %r2082, %r2956;
	@%p156 bra 	$L__BB0_292;
	ld.local.u32 	%r2083, [%rd25+108];
	setp.eq.s32 	%p157, %r2083, %r2956;
	@%p157 bra 	$L__BB0_292;
	ld.local.u32 	%r2084, [%rd25+144];
	setp.eq.s32 	%p158, %r2084, %r2956;
	@%p158 bra 	$L__BB0_292;
	ld.local.u32 	%r2085, [%rd25+180];
	setp.eq.s32 	%p159, %r2085, %r2956;
	@%p159 bra 	$L__BB0_292;
	ld.local.u32 	%r2086, [%rd25+216];
	setp.eq.s32 	%p160, %r2086, %r2956;
	@%p160 bra 	$L__BB0_292;
	ld.local.u32 	%r2087, [%rd25+252];
	setp.eq.s32 	%p161, %r2087, %r2956;
	@%p161 bra 	$L__BB0_292;
	ld.local.u32 	%r2088, [%rd25+288];
	setp.eq.s32 	%p162, %r2088, %r2956;
	@%p162 bra 	$L__BB0_292;
	ld.local.u32 	%r2089, [%rd23];
	setp.eq.s32 	%p163, %r2089, %r2956;
	@%p163 bra 	$L__BB0_292;
	ld.local.u32 	%r2090, [%rd23+4];
	setp.eq.s32 	%p164, %r2090, %r2956;
	@%p164 bra 	$L__BB0_292;
	ld.local.u32 	%r2091, [%rd23+8];
	setp.eq.s32 	%p165, %r2091, %r2956;
	@%p165 bra 	$L__BB0_292;
	ld.local.u32 	%r2092, [%rd23+12];
	setp.eq.s32 	%p166, %r2092, %r2956;
	@%p166 bra 	$L__BB0_292;
	ld.local.u32 	%r2093, [%rd23+16];
	setp.eq.s32 	%p167, %r2093, %r2956;
	@%p167 bra 	$L__BB0_292;
	ld.local.u32 	%r2094, [%rd23+20];
	setp.eq.s32 	%p168, %r2094, %r2956;
	@%p168 bra 	$L__BB0_292;
	ld.local.u32 	%r2095, [%rd23+24];
	setp.eq.s32 	%p169, %r2095, %r2956;
	@%p169 bra 	$L__BB0_292;
	ld.local.u32 	%r2096, [%rd23+28];
	setp.eq.s32 	%p170, %r2096, %r2956;
	@%p170 bra 	$L__BB0_292;
	ld.local.u32 	%r2097, [%rd23+32];
	setp.eq.s32 	%p171, %r2097, %r2956;
	@%p171 bra 	$L__BB0_292;
	mul.wide.u32 	%rd88, %r1105, 4;
	add.s64 	%rd27, %rd24, %rd88;
	ld.local.u32 	%r2098, [%rd27];
	setp.eq.s32 	%p172, %r2098, %r2956;
	@%p172 bra 	$L__BB0_292;
	ld.local.u32 	%r2099, [%rd27+4];
	setp.eq.s32 	%p173, %r2099, %r2956;
	@%p173 bra 	$L__BB0_292;
	ld.local.u32 	%r2100, [%rd27+8];
	setp.eq.s32 	%p174, %r2100, %r2956;
	@%p174 bra 	$L__BB0_292;
	ld.local.u32 	%r2101, [%rd27+36];
	setp.eq.s32 	%p175, %r2101, %r2956;
	@%p175 bra 	$L__BB0_292;
	ld.local.u32 	%r2102, [%rd27+40];
	setp.eq.s32 	%p176, %r2102, %r2956;
	@%p176 bra 	$L__BB0_292;
	ld.local.u32 	%r2103, [%rd27+44];
	setp.eq.s32 	%p177, %r2103, %r2956;
	@%p177 bra 	$L__BB0_292;
	ld.local.u32 	%r2104, [%rd27+72];
	setp.eq.s32 	%p178, %r2104, %r2956;
	@%p178 bra 	$L__BB0_292;
	ld.local.u32 	%r2105, [%rd27+76];
	setp.eq.s32 	%p179, %r2105, %r2956;
	@%p179 bra 	$L__BB0_292;
	ld.local.u32 	%r2106, [%rd27+80];
	setp.ne.s32 	%p180, %r2106, %r2956;
	@%p180 bra 	$L__BB0_260;
$L__BB0_292:
	ld.local.u32 	%r2956, [%rd3+8];
	setp.eq.s32 	%p181, %r1107, %r2956;
	@%p181 bra 	$L__BB0_319;
	ld.local.u32 	%r2107, [%rd25+36];
	setp.eq.s32 	%p182, %r2107, %r2956;
	@%p182 bra 	$L__BB0_319;
	ld.local.u32 	%r2108, [%rd25+72];
	setp.eq.s32 	%p183, %r2108, %r2956;
	@%p183 bra 	$L__BB0_319;
	ld.local.u32 	%r2109, [%rd25+108];
	setp.eq.s32 	%p184, %r2109, %r2956;
	@%p184 bra 	$L__BB0_319;
	ld.local.u32 	%r2110, [%rd25+144];
	setp.eq.s32 	%p185, %r2110, %r2956;
	@%p185 bra 	$L__BB0_319;
	ld.local.u32 	%r2111, [%rd25+180];
	setp.eq.s32 	%p186, %r2111, %r2956;
	@%p186 bra 	$L__BB0_319;
	ld.local.u32 	%r2112, [%rd25+216];
	setp.eq.s32 	%p187, %r2112, %r2956;
	@%p187 bra 	$L__BB0_319;
	ld.local.u32 	%r2113, [%rd25+252];
	setp.eq.s32 	%p188, %r2113, %r2956;
	@%p188 bra 	$L__BB0_319;
	ld.local.u32 	%r2114, [%rd25+288];
	setp.eq.s32 	%p189, %r2114, %r2956;
	@%p189 bra 	$L__BB0_319;
	ld.local.u32 	%r2115, [%rd23];
	setp.eq.s32 	%p190, %r2115, %r2956;
	@%p190 bra 	$L__BB0_319;
	ld.local.u32 	%r2116, [%rd23+4];
	setp.eq.s32 	%p191, %r2116, %r2956;
	@%p191 bra 	$L__BB0_319;
	ld.local.u32 	%r2117, [%rd23+8];
	setp.eq.s32 	%p192, %r2117, %r2956;
	@%p192 bra 	$L__BB0_319;
	ld.local.u32 	%r2118, [%rd23+12];
	setp.eq.s32 	%p193, %r2118, %r2956;
	@%p193 bra 	$L__BB0_319;
	ld.local.u32 	%r2119, [%rd23+16];
	setp.eq.s32 	%p194, %r2119, %r2956;
	@%p194 bra 	$L__BB0_319;
	ld.local.u32 	%r2120, [%rd23+20];
	setp.eq.s32 	%p195, %r2120, %r2956;
	@%p195 bra 	$L__BB0_319;
	ld.local.u32 	%r2121, [%rd23+24];
	setp.eq.s32 	%p196, %r2121, %r2956;
	@%p196 bra 	$L__BB0_319;
	ld.local.u32 	%r2122, [%rd23+28];
	setp.eq.s32 	%p197, %r2122, %r2956;
	@%p197 bra 	$L__BB0_319;
	ld.local.u32 	%r2123, [%rd23+32];
	setp.eq.s32 	%p198, %r2123, %r2956;
	@%p198 bra 	$L__BB0_319;
	mul.wide.u32 	%rd89, %r1105, 4;
	add.s64 	%rd28, %rd24, %rd89;
	ld.local.u32 	%r2124, [%rd28];
	setp.eq.s32 	%p199, %r2124, %r2956;
	@%p199 bra 	$L__BB0_319;
	ld.local.u32 	%r2125, [%rd28+4];
	setp.eq.s32 	%p200, %r2125, %r2956;
	@%p200 bra 	$L__BB0_319;
	ld.local.u32 	%r2126, [%rd28+8];
	setp.eq.s32 	%p201, %r2126, %r2956;
	@%p201 bra 	$L__BB0_319;
	ld.local.u32 	%r2127, [%rd28+36];
	setp.eq.s32 	%p202, %r2127, %r2956;
	@%p202 bra 	$L__BB0_319;
	ld.local.u32 	%r2128, [%rd28+40];
	setp.eq.s32 	%p203, %r2128, %r2956;
	@%p203 bra 	$L__BB0_319;
	ld.local.u32 	%r2129, [%rd28+44];
	setp.eq.s32 	%p204, %r2129, %r2956;
	@%p204 bra 	$L__BB0_319;
	ld.local.u32 	%r2130, [%rd28+72];
	setp.eq.s32 	%p205, %r2130, %r2956;
	@%p205 bra 	$L__BB0_319;
	ld.local.u32 	%r2131, [%rd28+76];
	setp.eq.s32 	%p206, %r2131, %r2956;
	@%p206 bra 	$L__BB0_319;
	ld.local.u32 	%r2132, [%rd28+80];
	setp.ne.s32 	%p207, %r2132, %r2956;
	@%p207 bra 	$L__BB0_260;
$L__BB0_319:
	ld.local.u32 	%r2956, [%rd3+12];
	setp.eq.s32 	%p208, %r1107, %r2956;
	@%p208 bra 	$L__BB0_346;
	ld.local.u32 	%r2133, [%rd25+36];
	setp.eq.s32 	%p209, %r2133, %r2956;
	@%p209 bra 	$L__BB0_346;
	ld.local.u32 	%r2134, [%rd25+72];
	setp.eq.s32 	%p210, %r2134, %r2956;
	@%p210 bra 	$L__BB0_346;
	ld.local.u32 	%r2135, [%rd25+108];
	setp.eq.s32 	%p211, %r2135, %r2956;
	@%p211 bra 	$L__BB0_346;
	ld.local.u32 	%r2136, [%rd25+144];
	setp.eq.s32 	%p212, %r2136, %r2956;
	@%p212 bra 	$L__BB0_346;
	ld.local.u32 	%r2137, [%rd25+180];
	setp.eq.s32 	%p213, %r2137, %r2956;
	@%p213 bra 	$L__BB0_346;
	ld.local.u32 	%r2138, [%rd25+216];
	setp.eq.s32 	%p214, %r2138, %r2956;
	@%p214 bra 	$L__BB0_346;
	ld.local.u32 	%r2139, [%rd25+252];
	setp.eq.s32 	%p215, %r2139, %r2956;
	@%p215 bra 	$L__BB0_346;
	ld.local.u32 	%r2140, [%rd25+288];
	setp.eq.s32 	%p216, %r2140, %r2956;
	@%p216 bra 	$L__BB0_346;
	ld.local.u32 	%r2141, [%rd23];
	setp.eq.s32 	%p217, %r2141, %r2956;
	@%p217 bra 	$L__BB0_346;
	ld.local.u32 	%r2142, [%rd23+4];
	setp.eq.s32 	%p218, %r2142, %r2956;
	@%p218 bra 	$L__BB0_346;
	ld.local.u32 	%r2143, [%rd23+8];
	setp.eq.s32 	%p219, %r2143, %r2956;
	@%p219 bra 	$L__BB0_346;
	ld.local.u32 	%r2144, [%rd23+12];
	setp.eq.s32 	%p220, %r2144, %r2956;
	@%p220 bra 	$L__BB0_346;
	ld.local.u32 	%r2145, [%rd23+16];
	setp.eq.s32 	%p221, %r2145, %r2956;
	@%p221 bra 	$L__BB0_346;
	ld.local.u32 	%r2146, [%rd23+20];
	setp.eq.s32 	%p222, %r2146, %r2956;
	@%p222 bra 	$L__BB0_346;
	ld.local.u32 	%r2147, [%rd23+24];
	setp.eq.s32 	%p223, %r2147, %r2956;
	@%p223 bra 	$L__BB0_346;
	ld.local.u32 	%r2148, [%rd23+28];
	setp.eq.s32 	%p224, %r2148, %r2956;
	@%p224 bra 	$L__BB0_346;
	ld.local.u32 	%r2149, [%rd23+32];
	setp.eq.s32 	%p225, %r2149, %r2956;
	@%p225 bra 	$L__BB0_346;
	mul.wide.u32 	%rd90, %r1105, 4;
	add.s64 	%rd29, %rd24, %rd90;
	ld.local.u32 	%r2150, [%rd29];
	setp.eq.s32 	%p226, %r2150, %r2956;
	@%p226 bra 	$L__BB0_346;
	ld.local.u32 	%r2151, [%rd29+4];
	setp.eq.s32 	%p227, %r2151, %r2956;
	@%p227 bra 	$L__BB0_346;
	ld.local.u32 	%r2152, [%rd29+8];
	setp.eq.s32 	%p228, %r2152, %r2956;
	@%p228 bra 	$L__BB0_346;
	ld.local.u32 	%r2153, [%rd29+36];
	setp.eq.s32 	%p229, %r2153, %r2956;
	@%p229 bra 	$L__BB0_346;
	ld.local.u32 	%r2154, [%rd29+40];
	setp.eq.s32 	%p230, %r2154, %r2956;
	@%p230 bra 	$L__BB0_346;
	ld.local.u32 	%r2155, [%rd29+44];
	setp.eq.s32 	%p231, %r2155, %r2956;
	@%p231 bra 	$L__BB0_346;
	ld.local.u32 	%r2156, [%rd29+72];
	setp.eq.s32 	%p232, %r2156, %r2956;
	@%p232 bra 	$L__BB0_346;
	ld.local.u32 	%r2157, [%rd29+76];
	setp.eq.s32 	%p233, %r2157, %r2956;
	@%p233 bra 	$L__BB0_346;
	ld.local.u32 	%r2158, [%rd29+80];
	setp.ne.s32 	%p234, %r2158, %r2956;
	@%p234 bra 	$L__BB0_260;
$L__BB0_346:
	ld.local.u32 	%r2956, [%rd3+16];
	setp.eq.s32 	%p235, %r1107, %r2956;
	@%p235 bra 	$L__BB0_373;
	ld.local.u32 	%r2159, [%rd25+36];
	setp.eq.s32 	%p236, %r2159, %r2956;
	@%p236 bra 	$L__BB0_373;
	ld.local.u32 	%r2160, [%rd25+72];
	setp.eq.s32 	%p237, %r2160, %r2956;
	@%p237 bra 	$L__BB0_373;
	ld.local.u32 	%r2161, [%rd25+108];
	setp.eq.s32 	%p238, %r2161, %r2956;
	@%p238 bra 	$L__BB0_373;
	ld.local.u32 	%r2162, [%rd25+144];
	setp.eq.s32 	%p239, %r2162, %r2956;
	@%p239 bra 	$L__BB0_373;
	ld.local.u32 	%r2163, [%rd25+180];
	setp.eq.s32 	%p240, %r2163, %r2956;
	@%p240 bra 	$L__BB0_373;
	ld.local.u32 	%r2164, [%rd25+216];
	setp.eq.s32 	%p241, %r2164, %r2956;
	@%p241 bra 	$L__BB0_373;
	ld.local.u32 	%r2165, [%rd25+252];
	setp.eq.s32 	%p242, %r2165, %r2956;
	@%p242 bra 	$L__BB0_373;
	ld.local.u32 	%r2166, [%rd25+288];
	setp.eq.s32 	%p243, %r2166, %r2956;
	@%p243 bra 	$L__BB0_373;
	ld.local.u32 	%r2167, [%rd23];
	setp.eq.s32 	%p244, %r2167, %r2956;
	@%p244 bra 	$L__BB0_373;
	ld.local.u32 	%r2168, [%rd23+4];
	setp.eq.s32 	%p245, %r2168, %r2956;
	@%p245 bra 	$L__BB0_373;
	ld.local.u32 	%r2169, [%rd23+8];
	setp.eq.s32 	%p246, %r2169, %r2956;
	@%p246 bra 	$L__BB0_373;
	ld.local.u32 	%r2170, [%rd23+12];
	setp.eq.s32 	%p247, %r2170, %r2956;
	@%p247 bra 	$L__BB0_373;
	ld.local.u32 	%r2171, [%rd23+16];
	setp.eq.s32 	%p248, %r2171, %r2956;
	@%p248 bra 	$L__BB0_373;
	ld.local.u32 	%r2172, [%rd23+20];
	setp.eq.s32 	%p249, %r2172, %r2956;
	@%p249 bra 	$L__BB0_373;
	ld.local.u32 	%r2173, [%rd23+24];
	setp.eq.s32 	%p250, %r2173, %r2956;
	@%p250 bra 	$L__BB0_373;
	ld.local.u32 	%r2174, [%rd23+28];
	setp.eq.s32 	%p251, %r2174, %r2956;
	@%p251 bra 	$L__BB0_373;
	ld.local.u32 	%r2175, [%rd23+32];
	setp.eq.s32 	%p252, %r2175, %r2956;
	@%p252 bra 	$L__BB0_373;
	mul.wide.u32 	%rd91, %r1105, 4;
	add.s64 	%rd30, %rd24, %rd91;
	ld.local.u32 	%r2176, [%rd30];
	setp.eq.s32 	%p253, %r2176, %r2956;
	@%p253 bra 	$L__BB0_373;
	ld.local.u32 	%r2177, [%rd30+4];
	setp.eq.s32 	%p254, %r2177, %r2956;
	@%p254 bra 	$L__BB0_373;
	ld.local.u32 	%r2178, [%rd30+8];
	setp.eq.s32 	%p255, %r2178, %r2956;
	@%p255 bra 	$L__BB0_373;
	ld.local.u32 	%r2179, [%rd30+36];
	setp.eq.s32 	%p256, %r2179, %r2956;
	@%p256 bra 	$L__BB0_373;
	ld.local.u32 	%r2180, [%rd30+40];
	setp.eq.s32 	%p257, %r2180, %r2956;
	@%p257 bra 	$L__BB0_373;
	ld.local.u32 	%r2181, [%rd30+44];
	setp.eq.s32 	%p258, %r2181, %r2956;
	@%p258 bra 	$L__BB0_373;
	ld.local.u32 	%r2182, [%rd30+72];
	setp.eq.s32 	%p259, %r2182, %r2956;
	@%p259 bra 	$L__BB0_373;
	ld.local.u32 	%r2183, [%rd30+76];
	setp.eq.s32 	%p260, %r2183, %r2956;
	@%p260 bra 	$L__BB0_373;
	ld.local.u32 	%r2184, [%rd30+80];
	setp.ne.s32 	%p261, %r2184, %r2956;
	@%p261 bra 	$L__BB0_260;
$L__BB0_373:
	ld.local.u32 	%r2956, [%rd3+20];
	setp.eq.s32 	%p262, %r1107, %r2956;
	@%p262 bra 	$L__BB0_400;
	ld.local.u32 	%r2185, [%rd25+36];
	setp.eq.s32 	%p263, %r2185, %r2956;
	@%p263 bra 	$L__BB0_400;
	ld.local.u32 	%r2186, [%rd25+72];
	setp.eq.s32 	%p264, %r2186, %r2956;
	@%p264 bra 	$L__BB0_400;
	ld.local.u32 	%r2187, [%rd25+108];
	setp.eq.s32 	%p265, %r2187, %r2956;
	@%p265 bra 	$L__BB0_400;
	ld.local.u32 	%r2188, [%rd25+144];
	setp.eq.s32 	%p266, %r2188, %r2956;
	@%p266 bra 	$L__BB0_400;
	ld.local.u32 	%r2189, [%rd25+180];
	setp.eq.s32 	%p267, %r2189, %r2956;
	@%p267 bra 	$L__BB0_400;
	ld.local.u32 	%r2190, [%rd25+216];
	setp.eq.s32 	%p268, %r2190, %r2956;
	@%p268 bra 	$L__BB0_400;
	ld.local.u32 	%r2191, [%rd25+252];
	setp.eq.s32 	%p269, %r2191, %r2956;
	@%p269 bra 	$L__BB0_400;
	ld.local.u32 	%r2192, [%rd25+288];
	setp.eq.s32 	%p270, %r2192, %r2956;
	@%p270 bra 	$L__BB0_400;
	ld.local.u32 	%r2193, [%rd23];
	setp.eq.s32 	%p271, %r2193, %r2956;
	@%p271 bra 	$L__BB0_400;
	ld.local.u32 	%r2194, [%rd23+4];
	setp.eq.s32 	%p272, %r2194, %r2956;
	@%p272 bra 	$L__BB0_400;
	ld.local.u32 	%r2195, [%rd23+8];
	setp.eq.s32 	%p273, %r2195, %r2956;
	@%p273 bra 	$L__BB0_400;
	ld.local.u32 	%r2196, [%rd23+12];
	setp.eq.s32 	%p274, %r2196, %r2956;
	@%p274 bra 	$L__BB0_400;
	ld.local.u32 	%r2197, [%rd23+16];
	setp.eq.s32 	%p275, %r2197, %r2956;
	@%p275 bra 	$L__BB0_400;
	ld.local.u32 	%r2198, [%rd23+20];
	setp.eq.s32 	%p276, %r2198, %r2956;
	@%p276 bra 	$L__BB0_400;
	ld.local.u32 	%r2199, [%rd23+24];
	setp.eq.s32 	%p277, %r2199, %r2956;
	@%p277 bra 	$L__BB0_400;
	ld.local.u32 	%r2200, [%rd23+28];
	setp.eq.s32 	%p278, %r2200, %r2956;
	@%p278 bra 	$L__BB0_400;
	ld.local.u32 	%r2201, [%rd23+32];
	setp.eq.s32 	%p279, %r2201, %r2956;
	@%p279 bra 	$L__BB0_400;
	mul.wide.u32 	%rd92, %r1105, 4;
	add.s64 	%rd31, %rd24, %rd92;
	ld.local.u32 	%r2202, [%rd31];
	setp.eq.s32 	%p280, %r2202, %r2956;
	@%p280 bra 	$L__BB0_400;
	ld.local.u32 	%r2203, [%rd31+4];
	setp.eq.s32 	%p281, %r2203, %r2956;
	@%p281 bra 	$L__BB0_400;
	ld.local.u32 	%r2204, [%rd31+8];
	setp.eq.s32 	%p282, %r2204, %r2956;
	@%p282 bra 	$L__BB0_400;
	ld.local.u32 	%r2205, [%rd31+36];
	setp.eq.s32 	%p283, %r2205, %r2956;
	@%p283 bra 	$L__BB0_400;
	ld.local.u32 	%r2206, [%rd31+40];
	setp.eq.s32 	%p284, %r2206, %r2956;
	@%p284 bra 	$L__BB0_400;
	ld.local.u32 	%r2207, [%rd31+44];
	setp.eq.s32 	%p285, %r2207, %r2956;
	@%p285 bra 	$L__BB0_400;
	ld.local.u32 	%r2208, [%rd31+72];
	setp.eq.s32 	%p286, %r2208, %r2956;
	@%p286 bra 	$L__BB0_400;
	ld.local.u32 	%r2209, [%rd31+76];
	setp.eq.s32 	%p287, %r2209, %r2956;
	@%p287 bra 	$L__BB0_400;
	ld.local.u32 	%r2210, [%rd31+80];
	setp.ne.s32 	%p288, %r2210, %r2956;
	@%p288 bra 	$L__BB0_260;
$L__BB0_400:
	ld.local.u32 	%r2956, [%rd3+24];
	setp.eq.s32 	%p289, %r1107, %r2956;
	@%p289 bra 	$L__BB0_427;
	ld.local.u32 	%r2211, [%rd25+36];
	setp.eq.s32 	%p290, %r2211, %r2956;
	@%p290 bra 	$L__BB0_427;
	ld.local.u32 	%r2212, [%rd25+72];
	setp.eq.s32 	%p291, %r2212, %r2956;
	@%p291 bra 	$L__BB0_427;
	ld.local.u32 	%r2213, [%rd25+108];
	setp.eq.s32 	%p292, %r2213, %r2956;
	@%p292 bra 	$L__BB0_427;
	ld.local.u32 	%r2214, [%rd25+144];
	setp.eq.s32 	%p293, %r2214, %r2956;
	@%p293 bra 	$L__BB0_427;
	ld.local.u32 	%r2215, [%rd25+180];
	setp.eq.s32 	%p294, %r2215, %r2956;
	@%p294 bra 	$L__BB0_427;
	ld.local.u32 	%r2216, [%rd25+216];
	setp.eq.s32 	%p295, %r2216, %r2956;
	@%p295 bra 	$L__BB0_427;
	ld.local.u32 	%r2217, [%rd25+252];
	setp.eq.s32 	%p296, %r2217, %r2956;
	@%p296 bra 	$L__BB0_427;
	ld.local.u32 	%r2218, [%rd25+288];
	setp.eq.s32 	%p297, %r2218, %r2956;
	@%p297 bra 	$L__BB0_427;
	ld.local.u32 	%r2219, [%rd23];
	setp.eq.s32 	%p298, %r2219, %r2956;
	@%p298 bra 	$L__BB0_427;
	ld.local.u32 	%r2220, [%rd23+4];
	setp.eq.s32 	%p299, %r2220, %r2956;
	@%p299 bra 	$L__BB0_427;
	ld.local.u32 	%r2221, [%rd23+8];
	setp.eq.s32 	%p300, %r2221, %r2956;
	@%p300 bra 	$L__BB0_427;
	ld.local.u32 	%r2222, [%rd23+12];
	setp.eq.s32 	%p301, %r2222, %r2956;
	@%p301 bra 	$L__BB0_427;
	ld.local.u32 	%r2223, [%rd23+16];
	setp.eq.s32 	%p302, %r2223, %r2956;
	@%p302 bra 	$L__BB0_427;
	ld.local.u32 	%r2224, [%rd23+20];
	setp.eq.s32 	%p303, %r2224, %r2956;
	@%p303 bra 	$L__BB0_427;
	ld.local.u32 	%r2225, [%rd23+24];
	setp.eq.s32 	%p304, %r2225, %r2956;
	@%p304 bra 	$L__BB0_427;
	ld.local.u32 	%r2226, [%rd23+28];
	setp.eq.s32 	%p305, %r2226, %r2956;
	@%p305 bra 	$L__BB0_427;
	ld.local.u32 	%r2227, [%rd23+32];
	setp.eq.s32 	%p306, %r2227, %r2956;
	@%p306 bra 	$L__BB0_427;
	mul.wide.u32 	%rd93, %r1105, 4;
	add.s64 	%rd32, %rd24, %rd93;
	ld.local.u32 	%r2228, [%rd32];
	setp.eq.s32 	%p307, %r2228, %r2956;
	@%p307 bra 	$L__BB0_427;
	ld.local.u32 	%r2229, [%rd32+4];
	setp.eq.s32 	%p308, %r2229, %r2956;
	@%p308 bra 	$L__BB0_427;
	ld.local.u32 	%r2230, [%rd32+8];
	setp.eq.s32 	%p309, %r2230, %r2956;
	@%p309 bra 	$L__BB0_427;
	ld.local.u32 	%r2231, [%rd32+36];
	setp.eq.s32 	%p310, %r2231, %r2956;
	@%p310 bra 	$L__BB0_427;
	ld.local.u32 	%r2232, [%rd32+40];
	setp.eq.s32 	%p311, %r2232, %r2956;
	@%p311 bra 	$L__BB0_427;
	ld.local.u32 	%r2233, [%rd32+44];
	setp.eq.s32 	%p312, %r2233, %r2956;
	@%p312 bra 	$L__BB0_427;
	ld.local.u32 	%r2234, [%rd32+72];
	setp.eq.s32 	%p313, %r2234, %r2956;
	@%p313 bra 	$L__BB0_427;
	ld.local.u32 	%r2235, [%rd32+76];
	setp.eq.s32 	%p314, %r2235, %r2956;
	@%p314 bra 	$L__BB0_427;
	ld.local.u32 	%r2236, [%rd32+80];
	setp.ne.s32 	%p315, %r2236, %r2956;
	@%p315 bra 	$L__BB0_260;
$L__BB0_427:
	ld.local.u32 	%r2956, [%rd3+28];
	setp.eq.s32 	%p316, %r1107, %r2956;
	@%p316 bra 	$L__BB0_454;
	ld.local.u32 	%r2237, [%rd25+36];
	setp.eq.s32 	%p317, %r2237, %r2956;
	@%p317 bra 	$L__BB0_454;
	ld.local.u32 	%r2238, [%rd25+72];
	setp.eq.s32 	%p318, %r2238, %r2956;
	@%p318 bra 	$L__BB0_454;
	ld.local.u32 	%r2239, [%rd25+108];
	setp.eq.s32 	%p319, %r2239, %r2956;
	@%p319 bra 	$L__BB0_454;
	ld.local.u32 	%r2240, [%rd25+144];
	setp.eq.s32 	%p320, %r2240, %r2956;
	@%p320 bra 	$L__BB0_454;
	ld.local.u32 	%r2241, [%rd25+180];
	setp.eq.s32 	%p321, %r2241, %r2956;
	@%p321 bra 	$L__BB0_454;
	ld.local.u32 	%r2242, [%rd25+216];
	setp.eq.s32 	%p322, %r2242, %r2956;
	@%p322 bra 	$L__BB0_454;
	ld.local.u32 	%r2243, [%rd25+252];
	setp.eq.s32 	%p323, %r2243, %r2956;
	@%p323 bra 	$L__BB0_454;
	ld.local.u32 	%r2244, [%rd25+288];
	setp.eq.s32 	%p324, %r2244, %r2956;
	@%p324 bra 	$L__BB0_454;
	ld.local.u32 	%r2245, [%rd23];
	setp.eq.s32 	%p325, %r2245, %r2956;
	@%p325 bra 	$L__BB0_454;
	ld.local.u32 	%r2246, [%rd23+4];
	setp.eq.s32 	%p326, %r2246, %r2956;
	@%p326 bra 	$L__BB0_454;
	ld.local.u32 	%r2247, [%rd23+8];
	setp.eq.s32 	%p327, %r2247, %r2956;
	@%p327 bra 	$L__BB0_454;
	ld.local.u32 	%r2248, [%rd23+12];
	setp.eq.s32 	%p328, %r2248, %r2956;
	@%p328 bra 	$L__BB0_454;
	ld.local.u32 	%r2249, [%rd23+16];
	setp.eq.s32 	%p329, %r2249, %r2956;
	@%p329 bra 	$L__BB0_454;
	ld.local.u32 	%r2250, [%rd23+20];
	setp.eq.s32 	%p330, %r2250, %r2956;
	@%p330 bra 	$L__BB0_454;
	ld.local.u32 	%r2251, [%rd23+24];
	setp.eq.s32 	%p331, %r2251, %r2956;
	@%p331 bra 	$L__BB0_454;
	ld.local.u32 	%r2252, [%rd23+28];
	setp.eq.s32 	%p332, %r2252, %r2956;
	@%p332 bra 	$L__BB0_454;
	ld.local.u32 	%r2253, [%rd23+32];
	setp.eq.s32 	%p333, %r2253, %r2956;
	@%p333 bra 	$L__BB0_454;
	mul.wide.u32 	%rd94, %r1105, 4;
	add.s64 	%rd33, %rd24, %rd94;
	ld.local.u32 	%r2254, [%rd33];
	setp.eq.s32 	%p334, %r2254, %r2956;
	@%p334 bra 	$L__BB0_454;
	ld.local.u32 	%r2255, [%rd33+4];
	setp.eq.s32 	%p335, %r2255, %r2956;
	@%p335 bra 	$L__BB0_454;
	ld.local.u32 	%r2256, [%rd33+8];
	setp.eq.s32 	%p336, %r2256, %r2956;
	@%p336 bra 	$L__BB0_454;
	ld.local.u32 	%r2257, [%rd33+36];
	setp.eq.s32 	%p337, %r2257, %r2956;
	@%p337 bra 	$L__BB0_454;
	ld.local.u32 	%r2258, [%rd33+40];
	setp.eq.s32 	%p338, %r2258, %r2956;
	@%p338 bra 	$L__BB0_454;
	ld.local.u32 	%r2259, [%rd33+44];
	setp.eq.s32 	%p339, %r2259, %r2956;
	@%p339 bra 	$L__BB0_454;
	ld.local.u32 	%r2260, [%rd33+72];
	setp.eq.s32 	%p340, %r2260, %r2956;
	@%p340 bra 	$L__BB0_454;
	ld.local.u32 	%r2261, [%rd33+76];
	setp.eq.s32 	%p341, %r2261, %r2956;
	@%p341 bra 	$L__BB0_454;
	ld.local.u32 	%r2262, [%rd33+80];
	setp.ne.s32 	%p342, %r2262, %r2956;
	@%p342 bra 	$L__BB0_260;
$L__BB0_454:
	ld.local.u32 	%r2956, [%rd3+32];
	setp.eq.s32 	%p343, %r1107, %r2956;
	@%p343 bra 	$L__BB0_481;
	ld.local.u32 	%r2263, [%rd25+36];
	setp.eq.s32 	%p344, %r2263, %r2956;
	@%p344 bra 	$L__BB0_481;
	ld.local.u32 	%r2264, [%rd25+72];
	setp.eq.s32 	%p345, %r2264, %r2956;
	@%p345 bra 	$L__BB0_481;
	ld.local.u32 	%r2265, [%rd25+108];
	setp.eq.s32 	%p346, %r2265, %r2956;
	@%p346 bra 	$L__BB0_481;
	ld.local.u32 	%r2266, [%rd25+144];
	setp.eq.s32 	%p347, %r2266, %r2956;
	@%p347 bra 	$L__BB0_481;
	ld.local.u32 	%r2267, [%rd25+180];
	setp.eq.s32 	%p348, %r2267, %r2956;
	@%p348 bra 	$L__BB0_481;
	ld.local.u32 	%r2268, [%rd25+216];
	setp.eq.s32 	%p349, %r2268, %r2956;
	@%p349 bra 	$L__BB0_481;
	ld.local.u32 	%r2269, [%rd25+252];
	setp.eq.s32 	%p350, %r2269, %r2956;
	@%p350 bra 	$L__BB0_481;
	ld.local.u32 	%r2270, [%rd25+288];
	setp.eq.s32 	%p351, %r2270, %r2956;
	@%p351 bra 	$L__BB0_481;
	ld.local.u32 	%r2271, [%rd23];
	setp.eq.s32 	%p352, %r2271, %r2956;
	@%p352 bra 	$L__BB0_481;
	ld.local.u32 	%r2272, [%rd23+4];
	setp.eq.s32 	%p353, %r2272, %r2956;
	@%p353 bra 	$L__BB0_481;
	ld.local.u32 	%r2273, [%rd23+8];
	setp.eq.s32 	%p354, %r2273, %r2956;
	@%p354 bra 	$L__BB0_481;
	ld.local.u32 	%r2274, [%rd23+12];
	setp.eq.s32 	%p355, %r2274, %r2956;
	@%p355 bra 	$L__BB0_481;
	ld.local.u32 	%r2275, [%rd23+16];
	setp.eq.s32 	%p356, %r2275, %r2956;
	@%p356 bra 	$L__BB0_481;
	ld.local.u32 	%r2276, [%rd23+20];
	setp.eq.s32 	%p357, %r2276, %r2956;
	@%p357 bra 	$L__BB0_481;
	ld.local.u32 	%r2277, [%rd23+24];
	setp.eq.s32 	%p358, %r2277, %r2956;
	@%p358 bra 	$L__BB0_481;
	ld.local.u32 	%r2278, [%rd23+28];
	setp.eq.s32 	%p359, %r2278, %r2956;
	@%p359 bra 	$L__BB0_481;
	ld.local.u32 	%r2279, [%rd23+32];
	setp.eq.s32 	%p360, %r2279, %r2956;
	@%p360 bra 	$L__BB0_481;
	mul.wide.u32 	%rd95, %r1105, 4;
	add.s64 	%rd34, %rd24, %rd95;
	ld.local.u32 	%r2280, [%rd34];
	setp.eq.s32 	%p361, %r2280, %r2956;
	@%p361 bra 	$L__BB0_481;
	ld.local.u32 	%r2281, [%rd34+4];
	setp.eq.s32 	%p362, %r2281, %r2956;
	@%p362 bra 	$L__BB0_481;
	ld.local.u32 	%r2282, [%rd34+8];
	setp.eq.s32 	%p363, %r2282, %r2956;
	@%p363 bra 	$L__BB0_481;
	ld.local.u32 	%r2283, [%rd34+36];
	setp.eq.s32 	%p364, %r2283, %r2956;
	@%p364 bra 	$L__BB0_481;
	ld.local.u32 	%r2284, [%rd34+40];
	setp.eq.s32 	%p365, %r2284, %r2956;
	@%p365 bra 	$L__BB0_481;
	ld.local.u32 	%r2285, [%rd34+44];
	setp.eq.s32 	%p366, %r2285, %r2956;
	@%p366 bra 	$L__BB0_481;
	ld.local.u32 	%r2286, [%rd34+72];
	setp.eq.s32 	%p367, %r2286, %r2956;
	@%p367 bra 	$L__BB0_481;
	ld.local.u32 	%r2287, [%rd34+76];
	setp.eq.s32 	%p368, %r2287, %r2956;
	@%p368 bra 	$L__BB0_481;
	ld.local.u32 	%r2288, [%rd34+80];
	setp.eq.s32 	%p369, %r2288, %r2956;
	@%p369 bra 	$L__BB0_481;
	bra.uni 	$L__BB0_260;
$L__BB0_481:
	ret;

}


// ===== COMPILED SASS (sm_100) =====

	.target	sm_100

	.elftype	@"ET_EXEC"


//--------------------- .note.nv.tkinfo           --------------------------
	.section	.note.nv.tkinfo,"",@"SHT_NOTE"
	.sectionflags	@"SHF_NOTE_NV_TKINFO"
	.tkinfo
        /*0018*/ 	.word	0x00000002
        /*0030*/ 	.string	""
        /*0030*/ 	.string	"ptxas"
        /*0030*/ 	.string	"Cuda compilation tools, release 13.0, V13.0.88"
        /*0030*/ 	.string	"Build cuda_13.0.r13.0/compiler.36424714_0"
        /*0030*/ 	.string	"-arch sm_100 -m 64 "



//--------------------- .note.nv.cuinfo           --------------------------
	.section	.note.nv.cuinfo,"",@"SHT_NOTE"
	.sectionflags	@"SHF_NOTE_NV_CUINFO"
        /*0018*/ 	.short	0x0002
        /*001a*/ 	.short	0x0064
        /*001c*/ 	.short	0x0082
	.zero		2


//--------------------- .nv.info                  --------------------------
	.section	.nv.info,"",@"SHT_CUDA_INFO"
	.align	4


	//----- nvinfo : EIATTR_REGCOUNT
	.align		4
        /*0000*/ 	.byte	0x04, 0x2f
        /*0002*/ 	.short	(.L_10 - .L_9)
	.align		4
.L_9:
        /*0004*/ 	.word	index@(_Z12replaceZerosPiS_i)
        /*0008*/ 	.word	0x00000020


	//----- nvinfo : EIATTR_FRAME_SIZE
	.align		4
.L_10:
        /*000c*/ 	.byte	0x04, 0x11
        /*000e*/ 	.short	(.L_12 - .L_11)
	.align		4
.L_11:
        /*0010*/ 	.word	index@(_Z12replaceZerosPiS_i)
        /*0014*/ 	.word	0x00000198


	//----- nvinfo : EIATTR_MIN_STACK_SIZE
	.align		4
.L_12:
        /*0018*/ 	.byte	0x04, 0x12
        /*001a*/ 	.short	(.L_14 - .L_13)
	.align		4
.L_13:
        /*001c*/ 	.word	index@(_Z12replaceZerosPiS_i)
        /*0020*/ 	.word	0x00000198
.L_14:


//--------------------- .nv.compat                --------------------------
	.section	.nv.compat,"",@"SHT_CUDA_COMPAT_INFO"
	.align	4
        /*0000*/ 	.byte	0x02, 0x09, 0x00, 0x00, 0x02, 0x02, 0x01, 0x00, 0x02, 0x05, 0x05, 0x00, 0x03, 0x07, 0x01, 0x01
        /*0010*/ 	.byte	0x02, 0x03, 0x00, 0x00, 0x02, 0x06, 0x01, 0x00, 0x04, 0x0b, 0x08, 0x00, 0x09, 0x00, 0x00, 0x00
        /*0020*/ 	.byte	0x00, 0x00, 0x00, 0x00


//--------------------- .nv.info._Z12replaceZerosPiS_i --------------------------
	.section	.nv.info._Z12replaceZerosPiS_i,"",@"SHT_CUDA_INFO"
	.sectionflags	@""
	.align	4


	//----- nvinfo : EIATTR_CUDA_API_VERSION
	.align		4
        /*0000*/ 	.byte	0x04, 0x37
        /*0002*/ 	.short	(.L_16 - .L_15)
.L_15:
        /*0004*/ 	.word	0x00000082


	//----- nvinfo : EIATTR_KPARAM_INFO
	.align		4
.L_16:
        /*0008*/ 	.byte	0x04, 0x17
        /*000a*/ 	.short	(.L_18 - .L_17)
.L_17:
        /*000c*/ 	.word	0x00000000
        /*0010*/ 	.short	0x0002
        /*0012*/ 	.short	0x0010
        /*0014*/ 	.byte	0x00, 0xf0, 0x11, 0x00


	//----- nvinfo : EIATTR_KPARAM_INFO
	.align		4
.L_18:
        /*0018*/ 	.byte	0x04, 0x17
        /*001a*/ 	.short	(.L_20 - .L_19)
.L_19:
        /*001c*/ 	.word	0x00000000
        /*0020*/ 	.short	0x0001
        /*0022*/ 	.short	0x0008
        /*0024*/ 	.byte	0x00, 0xf5, 0x21, 0x00


	//----- nvinfo : EIATTR_KPARAM_INFO
	.align		4
.L_20:
        /*0028*/ 	.byte	0x04, 0x17
        /*002a*/ 	.short	(.L_22 - .L_21)
.L_21:
        /*002c*/ 	.word	0x00000000
        /*0030*/ 	.short	0x0000
        /*0032*/ 	.short	0x0000
        /*0034*/ 	.byte	0x00, 0xf5, 0x21, 0x00


	//----- nvinfo : EIATTR_SPARSE_MMA_MASK
	.align		4
.L_22:
        /*0038*/ 	.byte	0x03, 0x50
        /*003a*/ 	.short	0x0000


	//----- nvinfo : EIATTR_MAXREG_COUNT
	.align		4
        /*003c*/ 	.byte	0x03, 0x1b
        /*003e*/ 	.short	0x00ff


	//----- nvinfo : EIATTR_NUM_BARRIERS
	.align		4
        /*0040*/ 	.byte	0x02, 0x4c
        /*0042*/ 	.byte	0x01
	.zero		1


	//----- nvinfo : EIATTR_MERCURY_ISA_VERSION
	.align		4
        /*0044*/ 	.byte	0x03, 0x5f
        /*0046*/ 	.short	0x0101


	//----- nvinfo : EIATTR_VRC_CTA_INIT_COUNT
	.align		4
        /*0048*/ 	.byte	0x02, 0x4a
	.zero		1
	.zero		1


	//----- nvinfo : EIATTR_EXIT_INSTR_OFFSETS
	.align		4
        /*004c*/ 	.byte	0x04, 0x1c
        /*004e*/ 	.short	(.L_24 - .L_23)


	//   ....[0]....
.L_23:
        /*0050*/ 	.word	0x00008600


	//   ....[1]....
        /*0054*/ 	.word	0x00008640


	//   ....[2]....
        /*0058*/ 	.word	0x00008670


	//   ....[3]....
        /*005c*/ 	.word	0x000086a0


	//   ....[4]....
        /*0060*/ 	.word	0x000086d0


	//   ....[5]....
        /*0064*/ 	.word	0x00008700


	//   ....[6]....
        /*0068*/ 	.word	0x00008730


	//   ....[7]....
        /*006c*/ 	.word	0x00008760


	//   ....[8]....
        /*0070*/ 	.word	0x00008790


	//   ....[9]....
        /*0074*/ 	.word	0x000087c0


	//   ....[10]....
        /*0078*/ 	.word	0x000087f0


	//   ....[11]....
        /*007c*/ 	.word	0x00008820


	//   ....[12]....
        /*0080*/ 	.word	0x00008850


	//   ....[13]....
        /*0084*/ 	.word	0x00008880


	//   ....[14]....
        /*0088*/ 	.word	0x000088b0


	//   ....[15]....
        /*008c*/ 	.word	0x000088e0


	//   ....[16]....
        /*0090*/ 	.word	0x00008910


	//   ....[17]....
        /*0094*/ 	.word	0x00008940


	//   ....[18]....
        /*0098*/ 	.word	0x00008980


	//   ....[19]....
        /*009c*/ 	.word	0x000089b0


	//   ....[20]....
        /*00a0*/ 	.word	0x000089e0


	//   ....[21]....
        /*00a4*/ 	.word	0x00008a10


	//   ....[22]....
        /*00a8*/ 	.word	0x00008a40


	//   ....[23]....
        /*00ac*/ 	.word	0x00008a70


	//   ....[24]....
        /*00b0*/ 	.word	0x00008aa0


	//   ....[25]....
        /*00b4*/ 	.word	0x00008ad0


	//   ....[26]....
        /*00b8*/ 	.word	0x00008b00


	//   ....[27]....
        /*00bc*/ 	.word	0x00008b30


	//   ....[28]....
        /*00c0*/ 	.word	0x00009360


	//----- nvinfo : EIATTR_CRS_STACK_SIZE
	.align		4
.L_24:
        /*00c4*/ 	.byte	0x04, 0x1e
        /*00c6*/ 	.short	(.L_26 - .L_25)
.L_25:
        /*00c8*/ 	.word	0x00000000


	//----- nvinfo : EIATTR_CBANK_PARAM_SIZE
	.align		4
.L_26:
        /*00cc*/ 	.byte	0x03, 0x19
        /*00ce*/ 	.short	0x0014


	//----- nvinfo : EIATTR_PARAM_CBANK
	.align		4
        /*00d0*/ 	.byte	0x04, 0x0a
        /*00d2*/ 	.short	(.L_28 - .L_27)
	.align		4
.L_27:
        /*00d4*/ 	.word	index@(.nv.constant0._Z12replaceZerosPiS_i)
        /*00d8*/ 	.short	0x0380
        /*00da*/ 	.short	0x0014


	//----- nvinfo : EIATTR_SW_WAR
	.align		4
.L_28:
        /*00dc*/ 	.byte	0x04, 0x36
        /*00de*/ 	.short	(.L_30 - .L_29)
.L_29:
        /*00e0*/ 	.word	0x00000008
.L_30:


//--------------------- .nv.callgraph             --------------------------
	.section	.nv.callgraph,"",@"SHT_CUDA_CALLGRAPH"
	.align	4
	.sectionentsize	8
	.align		4
        /*0000*/ 	.word	0x00000000
	.align		4
        /*0004*/ 	.word	0xffffffff
	.align		4
        /*0008*/ 	.word	0x00000000
	.align		4
        /*000c*/ 	.word	0xfffffffe
	.align		4
        /*0010*/ 	.word	0x00000000
	.align		4
        /*0014*/ 	.word	0xfffffffd
	.align		4
        /*0018*/ 	.word	0x00000000
	.align		4
        /*001c*/ 	.word	0xfffffffc


//--------------------- .nv.constant4             --------------------------
	.section	.nv.constant4,"a",@progbits
	.align	8
	.align		8
.nv.constant4:
        /*0000*/ 	.dword	precalc_xorwow_matrix
	.align		8
        /*0008*/ 	.dword	precalc_xorwow_offset_matrix
	.align		8
        /*0010*/ 	.dword	mrg32k3aM1
	.align		8
        /*0018*/ 	.dword	mrg32k3aM2
	.align		8
        /*0020*/ 	.dword	mrg32k3aM1SubSeq
	.align		8
        /*0028*/ 	.dword	mrg32k3aM2SubSeq
	.align		8
        /*0030*/ 	.dword	mrg32k3aM1Seq
	.align		8
        /*0038*/ 	.dword	mrg32k3aM2Seq


//--------------------- .nv.constant3             --------------------------
	.section	.nv.constant3,"a",@progbits
	.align	8
.nv.constant3:
	.type		__cr_lgamma_table,@object
	.size		__cr_lgamma_table,(.L_8 - __cr_lgamma_table)
__cr_lgamma_table:
        /*0000*/ 	.byte	0x00, 0x00, 0x00, 0x00, 0x00, 0x00, 0x00, 0x00, 0x00, 0x00, 0x00, 0x00, 0x00, 0x00, 0x00, 0x00
        /*0010*/ 	.byte	0xef, 0x39, 0xfa, 0xfe, 0x42, 0x2e, 0xe6, 0x3f, 0x02, 0x20, 0x2a, 0xfa, 0x0b, 0xab, 0xfc, 0x3f
        /*0020*/ 	.byte	0xf9, 0x2c, 0x92, 0x7c, 0xa7, 0x6c, 0x09, 0x40, 0xc9, 0x79, 0x44, 0x3c, 0x64, 0x26, 0x13, 0x40
        /*0030*/ 	.byte	0xca, 0x01, 0xcf, 0x3a, 0x27, 0x51, 0x1a, 0x40, 0x30, 0xcc, 0x2d, 0xf3, 0xe1, 0x0c, 0x21, 0x40
        /*0040*/ 	.byte	0x0d, 0xb7, 0xfc, 0x82, 0x8e, 0x35, 0x25, 0x40
.L_8:


//--------------------- .text._Z12replaceZerosPiS_i --------------------------
	.section	.text._Z12replaceZerosPiS_i,"ax",@progbits
	.align	128
        .global         _Z12replaceZerosPiS_i
        .type           _Z12replaceZerosPiS_i,@function
        .size           _Z12replaceZerosPiS_i,(.L_x_41 - _Z12replaceZerosPiS_i)
        .other          _Z12replaceZerosPiS_i,@"STO_CUDA_ENTRY STV_DEFAULT"
_Z12replaceZerosPiS_i:
.text._Z12replaceZerosPiS_i:
[----:B------:R-:W0:Y:S01]  /*0000*/  LDC R1, c[0x0][0x37c] ;  /* 0x0000df00ff017b82 */ /* 0x000e220000000800 */
[----:B------:R-:W1:Y:S07]  /*0010*/  S2R R9, SR_TID.X ;  /* 0x0000000000097919 */ /* 0x000e6e0000002100 */
[----:B------:R-:W2:Y:S01]  /*0020*/  LDC.64 R2, c[0x0][0x380] ;  /* 0x0000e000ff027b82 */ /* 0x000ea20000000a00 */
[----:B------:R-:W3:Y:S01]  /*0030*/  LDCU.64 UR8, c[0x0][0x358] ;  /* 0x00006b00ff0877ac */ /* 0x000ee20008000a00 */
[----:B0-----:R-:W-:Y:S01]  /*0040*/  VIADD R1, R1, 0xfffffe68 ;  /* 0xfffffe6801017836 */ /* 0x001fe20000000000 */
[----:B------:R-:W1:Y:S02]  /*0050*/  S2R R6, SR_TID.Y ;  /* 0x0000000000067919 */ /* 0x000e640000002200 */
[----:B-1----:R-:W-:-:S04]  /*0060*/  IMAD R5, R6, 0x9, R9 ;  /* 0x0000000906057824 */ /* 0x002fc800078e0209 */
[----:B--2---:R-:W-:-:S05]  /*0070*/  IMAD.WIDE.U32 R2, R5, 0x4, R2 ;  /* 0x0000000405027825 */ /* 0x004fca00078e0002 */
[----:B---3--:R0:W2:Y:S01]  /*0080*/  LDG.E R5, desc[UR8][R2.64] ;  /* 0x0000000802057981 */ /* 0x0080a2000c1e1900 */
[----:B------:R-:W-:Y:S01]  /*0090*/  S2UR UR4, SR_CTAID.X ;  /* 0x00000000000479c3 */ /* 0x000fe20000002500 */
[----:B------:R-:W1:Y:S01]  /*00a0*/  LDCU UR6, c[0x0][0x370] ;  /* 0x00006e00ff0677ac */ /* 0x000e620008000800 */
[----:B------:R-:W-:Y:S01]  /*00b0*/  MOV R4, 0x400 ;  /* 0x0000040000047802 */ /* 0x000fe20000000f00 */
[----:B------:R-:W3:Y:S01]  /*00c0*/  S2R R7, SR_CgaCtaId ;  /* 0x0000000000077919 */ /* 0x000ee20000008800 */
[----:B------:R-:W-:Y:S01]  /*00d0*/  IMAD.MOV.U32 R8, RZ, RZ, -0x266e14b1 ;  /* 0xd991eb4fff087424 */ /* 0x000fe200078e00ff */
[----:B------:R-:W4:Y:S03]  /*00e0*/  LDCU UR7, c[0x0][0x360] ;  /* 0x00006c00ff0777ac */ /* 0x000f260008000800 */
[----:B------:R-:W1:Y:S08]  /*00f0*/  S2UR UR5, SR_CTAID.Y ;  /* 0x00000000000579c3 */ /* 0x000e700000002600 */
[----:B------:R-:W5:Y:S01]  /*0100*/  LDC R11, c[0x0][0x364] ;  /* 0x0000d900ff0b7b82 */ /* 0x000f620000000800 */
[----:B-1----:R-:W-:Y:S01]  /*0110*/  UIMAD UR4, UR5, UR6, UR4 ;  /* 0x00000006050472a4 */ /* 0x002fe2000f8e0204 */
[----:B---3--:R-:W-:-:S05]  /*0120*/  LEA R4, R7, R4, 0x18 ;  /* 0x0000000407047211 */ /* 0x008fca00078ec0ff */
[----:B-----5:R-:W-:Y:S02]  /*0130*/  IMAD R0, R11, UR4, R6 ;  /* 0x000000040b007c24 */ /* 0x020fe4000f8e0206 */
[----:B------:R-:W-:-:S03]  /*0140*/  IMAD R4, R9, 0x24, R4 ;  /* 0x0000002409047824 */ /* 0x000fc600078e0204 */
[----:B------:R-:W1:Y:S01]  /*0150*/  LDCU UR4, c[0x0][0x374] ;  /* 0x00006e80ff0477ac */ /* 0x000e620008000800 */
[----:B----4-:R-:W-:-:S05]  /*0160*/  IMAD R0, R0, UR7, R9 ;  /* 0x0000000700007c24 */ /* 0x010fca000f8e0209 */
[C---:B0-----:R-:W-:Y:S02]  /*0170*/  LOP3.LUT R2, R0.reuse, 0xaad26b49, RZ, 0x3c, !PT ;  /* 0xaad26b4900027812 */ /* 0x041fe400078e3cff */
[----:B------:R-:W-:Y:S01]  /*0180*/  ISETP.GT.AND P0, PT, R0, -0x1, PT ;  /* 0xffffffff0000780c */ /* 0x000fe20003f04270 */
[----:B------:R-:W-:Y:S02]  /*0190*/  IMAD R0, R6, 0x4, R4 ;  /* 0x0000000406007824 */ /* 0x000fe400078e0204 */
[----:B------:R-:W-:Y:S01]  /*01a0*/  IMAD R9, R2, 0x4182bed5, RZ ;  /* 0x4182bed502097824 */ /* 0x000fe200078e02ff */
[----:B------:R-:W-:Y:S01]  /*01b0*/  SEL R8, R8, 0x8bf16996, P0 ;  /* 0x8bf1699608087807 */ /* 0x000fe20000000000 */
[----:B------:R-:W-:Y:S02]  /*01c0*/  IMAD.MOV.U32 R4, RZ, RZ, R1 ;  /* 0x000000ffff047224 */ /* 0x000fe400078e0001 */
[C---:B------:R-:W-:Y:S01]  /*01d0*/  VIADD R3, R9.reuse, 0x75bcd15 ;  /* 0x075bcd1509037836 */ /* 0x040fe20000000000 */
[C---:B------:R-:W-:Y:S01]  /*01e0*/  IADD3 R2, PT, PT, R8.reuse, 0x64f0c9, R9 ;  /* 0x0064f0c908027810 */ /* 0x040fe20007ffe009 */
[C---:B------:R-:W-:Y:S01]  /*01f0*/  VIADD R11, R8.reuse, 0x1f123bb5 ;  /* 0x1f123bb5080b7836 */ /* 0x040fe20000000000 */
[C---:B------:R-:W-:Y:S01]  /*0200*/  LOP3.LUT R10, R9.reuse, 0x159a55e5, RZ, 0x3c, !PT ;  /* 0x159a55e5090a7812 */ /* 0x040fe200078e3cff */
[----:B------:R-:W-:Y:S01]  /*0210*/  VIADD R9, R9, 0x583f19 ;  /* 0x00583f1909097836 */ /* 0x000fe20000000000 */
[----:B------:R-:W-:Y:S01]  /*0220*/  LOP3.LUT R8, R8, 0x5491333, RZ, 0x3c, !PT ;  /* 0x0549133308087812 */ /* 0x000fe200078e3cff */
[----:B------:R0:W-:Y:S01]  /*0230*/  STL.64 [R1], R2 ;  /* 0x0000000201007387 */ /* 0x0001e20000100a00 */
[----:B-1----:R-:W-:-:S03]  /*0240*/  UISETP.GE.U32.AND UP0, UPT, UR4, 0x2, UPT ;  /* 0x000000020400788c */ /* 0x002fc6000bf06070 */
[----:B------:R0:W-:Y:S04]  /*0250*/  STL.64 [R1+0x8], R10 ;  /* 0x0000080a01007387 */ /* 0x0001e80000100a00 */
[----:B------:R0:W-:Y:S04]  /*0260*/  STL.64 [R1+0x10], R8 ;  /* 0x0000100801007387 */ /* 0x0001e80000100a00 */
[----:B--2---:R0:W-:Y:S01]  /*0270*/  STS [R0], R5 ;  /* 0x0000000500007388 */ /* 0x0041e20000000800 */
[----:B------:R-:W-:Y:S06]  /*0280*/  BAR.SYNC.DEFER_BLOCKING 0x0 ;  /* 0x0000000000007b1d */ /* 0x000fec0000010000 */
[----:B------:R-:W-:Y:S05]  /*0290*/  BRA.U !UP0, `(.L_x_0) ;  /* 0x0000002508407547 */ /* 0x000fea000b800000 */
[----:B0-----:R-:W-:Y:S01]  /*02a0*/  IMAD.MOV.U32 R0, RZ, RZ, RZ ;  /* 0x000000ffff007224 */ /* 0x001fe200078e00ff */
[----:B------:R-:W-:-:S03]  /*02b0*/  USHF.R.U32.HI UR7, URZ, 0x1, UR4 ;  /* 0x00000001ff077899 */ /* 0x000fc60008011604 */
[----:B------:R-:W-:-:S09]  /*02c0*/  UMOV UR4, URZ ;  /* 0x000000ff00047c82 */ /* 0x000fd20008000000 */
.L_x_8:
[----:B------:R-:W-:-:S04]  /*02d0*/  ULOP3.LUT UR10, UR7, 0x3, URZ, 0xc0, !UPT ;  /* 0x00000003070a7892 */ /* 0x000fc8000f8ec0ff */
[----:B------:R-:W-:-:S04]  /*02e0*/  UISETP.NE.U32.AND UP0, UPT, UR10, URZ, UPT ;  /* 0x000000ff0a00728c */ /* 0x000fc8000bf05070 */
[----:B------:R-:W-:-:S09]  /*02f0*/  UISETP.NE.AND.EX UP0, UPT, URZ, URZ, UPT, UP0 ;  /* 0x000000ffff00728c */ /* 0x000fd2000bf05300 */
[----:B012---:R-:W-:Y:S05]  /*0300*/  BRA.U !UP0, `(.L_x_1) ;  /* 0x0000002508047547 */ /* 0x007fea000b800000 */
[----:B------:R-:W0:Y:S01]  /*0310*/  LDC.64 R6, c[0x4][RZ] ;  /* 0x01000000ff067b82 */ /* 0x000e220000000a00 */
[----:B------:R-:W-:Y:S01]  /*0320*/  IMAD.MOV.U32 R5, RZ, RZ, RZ ;  /* 0x000000ffff057224 */ /* 0x000fe200078e00ff */
[----:B------:R-:W-:Y:S02]  /*0330*/  CS2R R8, SRZ ;  /* 0x0000000000087805 */ /* 0x000fe4000001ff00 */
[----:B------:R-:W-:Y:S01]  /*0340*/  CS2R R10, SRZ ;  /* 0x00000000000a7805 */ /* 0x000fe2000001ff00 */
[----:B------:R-:W-:Y:S02]  /*0350*/  IMAD.MOV.U32 R3, RZ, RZ, RZ ;  /* 0x000000ffff037224 */ /* 0x000fe400078e00ff */
[----:B0-----:R-:W-:-:S07]  /*0360*/  IMAD.WIDE.U32 R6, R0, 0xc80, R6 ;  /* 0x00000c8000067825 */ /* 0x001fce00078e0006 */
.L_x_3:
[----:B------:R-:W-:-:S06]  /*0370*/  IMAD R14, R5, 0x4, R4 ;  /* 0x00000004050e7824 */ /* 0x000fcc00078e0204 */
[----:B------:R-:W5:Y:S01]  /*0380*/  LDL R14, [R14+0x4] ;  /* 0x000004000e0e7983 */ /* 0x000f620000100800 */
[----:B------:R-:W-:Y:S02]  /*0390*/  IMAD.SHL.U32 R15, R5, 0x20, RZ ;  /* 0x00000020050f7824 */ /* 0x000fe400078e00ff */
[----:B------:R-:W-:-:S07]  /*03a0*/  IMAD.MOV.U32 R16, RZ, RZ, RZ ;  /* 0x000000ffff107224 */ /* 0x000fce00078e00ff */
.L_x_2:
[----:B-----5:R-:W-:Y:S01]  /*03b0*/  SHF.R.U32.HI R23, RZ, R16, R14 ;  /* 0x00000010ff177219 */ /* 0x020fe2000001160e */
[----:B------:R-:W-:-:S03]  /*03c0*/  IMAD.IADD R12, R15, 0x1, R16 ;  /* 0x000000010f0c7824 */ /* 0x000fc600078e0210 */
[----:B------:R-:W-:-:S04]  /*03d0*/  LOP3.LUT R13, R23, 0x1, RZ, 0xc0, !PT ;  /* 0x00000001170d7812 */ /* 0x000fc800078ec0ff */
[----:B------:R-:W-:Y:S01]  /*03e0*/  ISETP.NE.U32.AND P0, PT, R13, 0x1, PT ;  /* 0x000000010d00780c */ /* 0x000fe20003f05070 */
[----:B------:R-:W-:-:S03]  /*03f0*/  IMAD R13, R12, 0x5, RZ ;  /* 0x000000050c0d7824 */ /* 0x000fc600078e02ff */
[----:B------:R-:W-:Y:S01]  /*0400*/  R2P PR, R23, 0x7e ;  /* 0x0000007e17007804 */ /* 0x000fe20000000000 */
[----:B------:R-:W-:-:S08]  /*0410*/  IMAD.WIDE.U32 R12, R13, 0x4, R6 ;  /* 0x000000040d0c7825 */ /* 0x000fd000078e0006 */
[----:B------:R-:W2:Y:S04]  /*0420*/  @!P0 LDG.E R18, desc[UR8][R12.64+0x10] ;  /* 0x000010080c128981 */ /* 0x000ea8000c1e1900 */
[----:B------:R-:W3:Y:S04]  /*0430*/  @P1 LDG.E R20, desc[UR8][R12.64+0x24] ;  /* 0x000024080c141981 */ /* 0x000ee8000c1e1900 */
[----:B------:R-:W4:Y:S04]  /*0440*/  @P2 LDG.E R22, desc[UR8][R12.64+0x38] ;  /* 0x000038080c162981 */ /* 0x000f28000c1e1900 */
[----:B------:R-:W4:Y:S04]  /*0450*/  @P3 LDG.E R24, desc[UR8][R12.64+0x4c] ;  /* 0x00004c080c183981 */ /* 0x000f28000c1e1900 */
[----:B------:R-:W4:Y:S04]  /*0460*/  @P4 LDG.E R26, desc[UR8][R12.64+0x60] ;  /* 0x000060080c1a4981 */ /* 0x000f28000c1e1900 */
[----:B------:R-:W4:Y:S04]  /*0470*/  @!P0 LDG.E R17, desc[UR8][R12.64+0x4] ;  /* 0x000004080c118981 */ /* 0x000f28000c1e1900 */
[----:B------:R-:W4:Y:S04]  /*0480*/  @!P0 LDG.E R19, desc[UR8][R12.64+0xc] ;  /* 0x00000c080c138981 */ /* 0x000f28000c1e1900 */
[----:B------:R-:W4:Y:S04]  /*0490*/  @P1 LDG.E R21, desc[UR8][R12.64+0x18] ;  /* 0x000018080c151981 */ /* 0x000f28000c1e1900 */
[----:B------:R-:W4:Y:S04]  /*04a0*/  @P3 LDG.E R25, desc[UR8][R12.64+0x40] ;  /* 0x000040080c193981 */ /* 0x000f28000c1e1900 */
[----:B------:R-:W4:Y:S04]  /*04b0*/  @P5 LDG.E R27, desc[UR8][R12.64+0x70] ;  /* 0x000070080c1b5981 */ /* 0x000f28000c1e1900 */
[----:B------:R-:W4:Y:S01]  /*04c0*/  @P6 LDG.E R28, desc[UR8][R12.64+0x88] ;  /* 0x000088080c1c6981 */ /* 0x000f22000c1e1900 */
[----:B--2---:R-:W-:-:S03]  /*04d0*/  @!P0 LOP3.LUT R9, R9, R18, RZ, 0x3c, !PT ;  /* 0x0000001209098212 */ /* 0x004fc600078e3cff */
[----:B------:R-:W2:Y:S01]  /*04e0*/  @!P0 LDG.E R18, desc[UR8][R12.64] ;  /* 0x000000080c128981 */ /* 0x000ea2000c1e1900 */
[----:B---3--:R-:W-:-:S03]  /*04f0*/  @P1 LOP3.LUT R9, R9, R20, RZ, 0x3c, !PT ;  /* 0x0000001409091212 */ /* 0x008fc600078e3cff */
[----:B------:R-:W3:Y:S01]  /*0500*/  @!P0 LDG.E R20, desc[UR8][R12.64+0x8] ;  /* 0x000008080c148981 */ /* 0x000ee2000c1e1900 */
[----:B----4-:R-:W-:-:S03]  /*0510*/  @P2 LOP3.LUT R9, R9, R22, RZ, 0x3c, !PT ;  /* 0x0000001609092212 */ /* 0x010fc600078e3cff */
[----:B------:R-:W4:Y:S01]  /*0520*/  @P1 LDG.E R22, desc[UR8][R12.64+0x14] ;  /* 0x000014080c161981 */ /* 0x000f22000c1e1900 */
[----:B------:R-:W-:-:S03]  /*0530*/  @P3 LOP3.LUT R9, R9, R24, RZ, 0x3c, !PT ;  /* 0x0000001809093212 */ /* 0x000fc600078e3cff */
[----:B------:R-:W4:Y:S01]  /*0540*/  @P5 LDG.E R24, desc[UR8][R12.64+0x74] ;  /* 0x000074080c185981 */ /* 0x000f22000c1e1900 */
[----:B------:R-:W-:-:S03]  /*0550*/  @P4 LOP3.LUT R9, R9, R26, RZ, 0x3c, !PT ;  /* 0x0000001a09094212 */ /* 0x000fc600078e3cff */
[----:B------:R-:W4:Y:S01]  /*0560*/  @P3 LDG.E R26, desc[UR8][R12.64+0x44] ;  /* 0x000044080c1a3981 */ /* 0x000f22000c1e1900 */
[----:B------:R-:W-:-:S03]  /*0570*/  @!P0 LOP3.LUT R10, R10, R17, RZ, 0x3c, !PT ;  /* 0x000000110a0a8212 */ /* 0x000fc600078e3cff */
[----:B------:R-:W4:Y:S01]  /*0580*/  @P1 LDG.E R17, desc[UR8][R12.64+0x20] ;  /* 0x000020080c111981 */ /* 0x000f22000c1e1900 */
[----:B------:R-:W-:-:S03]  /*0590*/  @!P0 LOP3.LUT R8, R8, R19, RZ, 0x3c, !PT ;  /* 0x0000001308088212 */ /* 0x000fc600078e3cff */
[----:B------:R-:W4:Y:S01]  /*05a0*/  @P2 LDG.E R19, desc[UR8][R12.64+0x2c] ;  /* 0x00002c080c132981 */ /* 0x000f22000c1e1900 */
[----:B------:R-:W-:-:S03]  /*05b0*/  @P1 LOP3.LUT R10, R10, R21, RZ, 0x3c, !PT ;  /* 0x000000150a0a1212 */ /* 0x000fc600078e3cff */
[----:B------:R-:W4:Y:S01]  /*05c0*/  @P2 LDG.E R21, desc[UR8][R12.64+0x34] ;  /* 0x000034080c152981 */ /* 0x000f22000c1e1900 */
[----:B--2---:R-:W-:-:S03]  /*05d0*/  @!P0 LOP3.LUT R3, R3, R18, RZ, 0x3c, !PT ;  /* 0x0000001203038212 */ /* 0x004fc600078e3cff */
[----:B------:R-:W2:Y:S01]  /*05e0*/  @P1 LDG.E R18, desc[UR8][R12.64+0x1c] ;  /* 0x00001c080c121981 */ /* 0x000ea2000c1e1900 */
[----:B---3--:R-:W-:-:S03]  /*05f0*/  @!P0 LOP3.LUT R11, R11, R20, RZ, 0x3c, !PT ;  /* 0x000000140b0b8212 */ /* 0x008fc600078e3cff */
[----:B------:R-:W3:Y:S01]  /*0600*/  @P2 LDG.E R20, desc[UR8][R12.64+0x28] ;  /* 0x000028080c142981 */ /* 0x000ee2000c1e1900 */
[----:B----4-:R-:W-:-:S03]  /*0610*/  @P1 LOP3.LUT R3, R3, R22, RZ, 0x3c, !PT ;  /* 0x0000001603031212 */ /* 0x010fc600078e3cff */
[----:B------:R-:W4:Y:S01]  /*0620*/  @P2 LDG.E R22, desc[UR8][R12.64+0x30] ;  /* 0x000030080c162981 */ /* 0x000f22000c1e1900 */
[----:B------:R-:W-:-:S03]  /*0630*/  @P5 LOP3.LUT R9, R9, R24, RZ, 0x3c, !PT ;  /* 0x0000001809095212 */ /* 0x000fc600078e3cff */
[----:B------:R-:W4:Y:S01]  /*0640*/  @P3 LDG.E R24, desc[UR8][R12.64+0x3c] ;  /* 0x00003c080c183981 */ /* 0x000f22000c1e1900 */
[----:B------:R-:W-:-:S03]  /*0650*/  @P1 LOP3.LUT R8, R8, R17, RZ, 0x3c, !PT ;  /* 0x0000001108081212 */ /* 0x000fc600078e3cff */
[----:B------:R-:W4:Y:S01]  /*0660*/  @P3 LDG.E R17, desc[UR8][R12.64+0x48] ;  /* 0x000048080c113981 */ /* 0x000f22000c1e1900 */
[----:B------:R-:W-:-:S03]  /*0670*/  @P2 LOP3.LUT R10, R10, R19, RZ, 0x3c, !PT ;  /* 0x000000130a0a2212 */ /* 0x000fc600078e3cff */
[----:B------:R-:W4:Y:S01]  /*0680*/  @P4 LDG.E R19, desc[UR8][R12.64+0x54] ;  /* 0x000054080c134981 */ /* 0x000f22000c1e1900 */
[----:B------:R-:W-:Y:S02]  /*0690*/  @P2 LOP3.LUT R8, R8, R21, RZ, 0x3c, !PT ;  /* 0x0000001508082212 */ /* 0x000fe400078e3cff */
[----:B------:R-:W-:Y:S01]  /*06a0*/  @P3 LOP3.LUT R10, R10, R25, RZ, 0x3c, !PT ;  /* 0x000000190a0a3212 */ /* 0x000fe200078e3cff */
[----:B------:R-:W4:Y:S04]  /*06b0*/  @P4 LDG.E R21, desc[UR8][R12.64+0x5c] ;  /* 0x00005c080c154981 */ /* 0x000f28000c1e1900 */
[----:B------:R-:W4:Y:S01]  /*06c0*/  @P5 LDG.E R25, desc[UR8][R12.64+0x68] ;  /* 0x000068080c195981 */ /* 0x000f22000c1e1900 */
[----:B--2---:R-:W-:-:S03]  /*06d0*/  @P1 LOP3.LUT R11, R11, R18, RZ, 0x3c, !PT ;  /* 0x000000120b0b1212 */ /* 0x004fc600078e3cff */
[----:B------:R-:W2:Y:S01]  /*06e0*/  @P4 LDG.E R18, desc[UR8][R12.64+0x50] ;  /* 0x000050080c124981 */ /* 0x000ea2000c1e1900 */
[----:B---3--:R-:W-:-:S03]  /*06f0*/  @P2 LOP3.LUT R3, R3, R20, RZ, 0x3c, !PT ;  /* 0x0000001403032212 */ /* 0x008fc600078e3cff */
[----:B------:R-:W3:Y:S01]  /*0700*/  @P4 LDG.E R20, desc[UR8][R12.64+0x58] ;  /* 0x000058080c144981 */ /* 0x000ee2000c1e1900 */
[----:B----4-:R-:W-:-:S03]  /*0710*/  @P2 LOP3.LUT R11, R11, R22, RZ, 0x3c, !PT ;  /* 0x000000160b0b2212 */ /* 0x010fc600078e3cff */
[----:B------:R-:W4:Y:S01]  /*0720*/  @P5 LDG.E R22, desc[UR8][R12.64+0x64] ;  /* 0x000064080c165981 */ /* 0x000f22000c1e1900 */
[----:B------:R-:W-:-:S03]  /*0730*/  @P3 LOP3.LUT R3, R3, R24, RZ, 0x3c, !PT ;  /* 0x0000001803033212 */ /* 0x000fc600078e3cff */
[----:B------:R-:W4:Y:S01]  /*0740*/  @P5 LDG.E R24, desc[UR8][R12.64+0x6c] ;  /* 0x00006c080c185981 */ /* 0x000f22000c1e1900 */
[----:B------:R-:W-:Y:S02]  /*0750*/  LOP3.LUT P0, RZ, R23, 0x80, RZ, 0xc0, !PT ;  /* 0x0000008017ff7812 */ /* 0x000fe4000780c0ff */
[----:B------:R-:W-:Y:S02]  /*0760*/  @P3 LOP3.LUT R11, R11, R26, RZ, 0x3c, !PT ;  /* 0x0000001a0b0b3212 */ /* 0x000fe400078e3cff */
[----:B------:R-:W-:Y:S02]  /*0770*/  @P3 LOP3.LUT R8, R8, R17, RZ, 0x3c, !PT ;  /* 0x0000001108083212 */ /* 0x000fe400078e3cff */
[----:B------:R-:W4:Y:S01]  /*0780*/  @P6 LDG.E R17, desc[UR8][R12.64+0x7c] ;  /* 0x00007c080c116981 */ /* 0x000f22000c1e1900 */
[----:B------:R-:W-:-:S03]  /*0790*/  @P4 LOP3.LUT R10, R10, R19, RZ, 0x3c, !PT ;  /* 0x000000130a0a4212 */ /* 0x000fc600078e3cff */
[----:B------:R-:W4:Y:S01]  /*07a0*/  @P6 LDG.E R19, desc[UR8][R12.64+0x84] ;  /* 0x000084080c136981 */ /* 0x000f22000c1e1900 */
[----:B------:R-:W-:-:S03]  /*07b0*/  @P4 LOP3.LUT R8, R8, R21, RZ, 0x3c, !PT ;  /* 0x0000001508084212 */ /* 0x000fc600078e3cff */
[----:B------:R-:W4:Y:S01]  /*07c0*/  @P0 LDG.E R26, desc[UR8][R12.64+0x9c] ;  /* 0x00009c080c1a0981 */ /* 0x000f22000c1e1900 */
[----:B------:R-:W-:-:S03]  /*07d0*/  @P5 LOP3.LUT R10, R10, R25, RZ, 0x3c, !PT ;  /* 0x000000190a0a5212 */ /* 0x000fc600078e3cff */
        /* <DEDUP_REMOVED lines=10> */
[----:B------:R-:W-:Y:S02]  /*0880*/  @P5 LOP3.LUT R8, R8, R27, RZ, 0x3c, !PT ;  /* 0x0000001b08085212 */ /* 0x000fe400078e3cff */
[----:B------:R-:W-:Y:S02]  /*0890*/  @P6 LOP3.LUT R9, R9, R28, RZ, 0x3c, !PT ;  /* 0x0000001c09096212 */ /* 0x000fe400078e3cff */
[----:B------:R-:W-:Y:S02]  /*08a0*/  @P6 LOP3.LUT R10, R10, R17, RZ, 0x3c, !PT ;  /* 0x000000110a0a6212 */ /* 0x000fe400078e3cff */
[----:B------:R-:W-:Y:S02]  /*08b0*/  @P6 LOP3.LUT R8, R8, R19, RZ, 0x3c, !PT ;  /* 0x0000001308086212 */ /* 0x000fe400078e3cff */
[----:B------:R-:W-:Y:S02]  /*08c0*/  @P0 LOP3.LUT R9, R9, R26, RZ, 0x3c, !PT ;  /* 0x0000001a09090212 */ /* 0x000fe400078e3cff */
[----:B------:R-:W-:-:S02]  /*08d0*/  @P0 LOP3.LUT R10, R10, R21, RZ, 0x3c, !PT ;  /* 0x000000150a0a0212 */ /* 0x000fc400078e3cff */
[----:B------:R-:W-:Y:S02]  /*08e0*/  @P0 LOP3.LUT R8, R8, R25, RZ, 0x3c, !PT ;  /* 0x0000001908080212 */ /* 0x000fe400078e3cff */
[----:B--2---:R-:W-:Y:S02]  /*08f0*/  @P6 LOP3.LUT R3, R3, R18, RZ, 0x3c, !PT ;  /* 0x0000001203036212 */ /* 0x004fe400078e3cff */
[----:B---3--:R-:W-:Y:S02]  /*0900*/  @P6 LOP3.LUT R11, R11, R20, RZ, 0x3c, !PT ;  /* 0x000000140b0b6212 */ /* 0x008fe400078e3cff */
[----:B----4-:R-:W-:Y:S02]  /*0910*/  @P0 LOP3.LUT R3, R3, R22, RZ, 0x3c, !PT ;  /* 0x0000001603030212 */ /* 0x010fe400078e3cff */
[----:B------:R-:W-:Y:S02]  /*0920*/  @P0 LOP3.LUT R11, R11, R24, RZ, 0x3c, !PT ;  /* 0x000000180b0b0212 */ /* 0x000fe400078e3cff */
[----:B------:R-:W-:-:S13]  /*0930*/  R2P PR, R23.B1, 0x7f ;  /* 0x0000007f17007804 */ /* 0x000fda0000001000 */
[----:B------:R-:W2:Y:S04]  /*0940*/  @P0 LDG.E R18, desc[UR8][R12.64+0xb0] ;  /* 0x0000b0080c120981 */ /* 0x000ea8000c1e1900 */
[----:B------:R-:W3:Y:S04]  /*0950*/  @P1 LDG.E R24, desc[UR8][R12.64+0xc4] ;  /* 0x0000c4080c181981 */ /* 0x000ee8000c1e1900 */
[----:B------:R-:W4:Y:S04]  /*0960*/  @P2 LDG.E R26, desc[UR8][R12.64+0xd8] ;  /* 0x0000d8080c1a2981 */ /* 0x000f28000c1e1900 */
[----:B------:R-:W4:Y:S04]  /*0970*/  @P3 LDG.E R28, desc[UR8][R12.64+0xec] ;  /* 0x0000ec080c1c3981 */ /* 0x000f28000c1e1900 */
[----:B------:R-:W4:Y:S04]  /*0980*/  @P0 LDG.E R19, desc[UR8][R12.64+0xac] ;  /* 0x0000ac080c130981 */ /* 0x000f28000c1e1900 */
[----:B------:R-:W4:Y:S04]  /*0990*/  @P4 LDG.E R21, desc[UR8][R12.64+0x100] ;  /* 0x000100080c154981 */ /* 0x000f28000c1e1900 */
[----:B------:R-:W4:Y:S04]  /*09a0*/  @P0 LDG.E R20, desc[UR8][R12.64+0xa0] ;  /* 0x0000a0080c140981 */ /* 0x000f28000c1e1900 */
[----:B------:R-:W4:Y:S04]  /*09b0*/  @P0 LDG.E R17, desc[UR8][R12.64+0xa4] ;  /* 0x0000a4080c110981 */ /* 0x000f28000c1e1900 */
        /* <DEDUP_REMOVED lines=10> */
[----:B------:R-:W-:-:S03]  /*0a60*/  @P0 LOP3.LUT R8, R8, R19, RZ, 0x3c, !PT ;  /* 0x0000001308080212 */ /* 0x000fc600078e3cff */
[----:B------:R-:W3:Y:S01]  /*0a70*/  @P1 LDG.E R19, desc[UR8][R12.64+0xb8] ;  /* 0x0000b8080c131981 */ /* 0x000ee2000c1e1900 */
[----:B------:R-:W-:-:S03]  /*0a80*/  @P4 LOP3.LUT R9, R9, R21, RZ, 0x3c, !PT ;  /* 0x0000001509094212 */ /* 0x000fc600078e3cff */
[----:B------:R-:W4:Y:S01]  /*0a90*/  @P1 LDG.E R21, desc[UR8][R12.64+0xc0] ;  /* 0x0000c0080c151981 */ /* 0x000f22000c1e1900 */
[----:B------:R-:W-:-:S03]  /*0aa0*/  @P0 LOP3.LUT R3, R3, R20, RZ, 0x3c, !PT ;  /* 0x0000001403030212 */ /* 0x000fc600078e3cff */
[----:B------:R-:W4:Y:S01]  /*0ab0*/  @P1 LDG.E R20, desc[UR8][R12.64+0xb4] ;  /* 0x0000b4080c141981 */ /* 0x000f22000c1e1900 */
[----:B------:R-:W-:-:S03]  /*0ac0*/  @P0 LOP3.LUT R10, R10, R17, RZ, 0x3c, !PT ;  /* 0x000000110a0a0212 */ /* 0x000fc600078e3cff */
[----:B------:R-:W4:Y:S01]  /*0ad0*/  @P2 LDG.E R17, desc[UR8][R12.64+0xd4] ;  /* 0x0000d4080c112981 */ /* 0x000f22000c1e1900 */
[----:B------:R-:W-:-:S03]  /*0ae0*/  @P0 LOP3.LUT R11, R11, R22, RZ, 0x3c, !PT ;  /* 0x000000160b0b0212 */ /* 0x000fc600078e3cff */
[----:B------:R-:W4:Y:S01]  /*0af0*/  @P1 LDG.E R22, desc[UR8][R12.64+0xbc] ;  /* 0x0000bc080c161981 */ /* 0x000f22000c1e1900 */
[----:B------:R-:W-:-:S03]  /*0b00*/  LOP3.LUT P0, RZ, R23, 0x8000, RZ, 0xc0, !PT ;  /* 0x0000800017ff7812 */ /* 0x000fc6000780c0ff */
        /* <DEDUP_REMOVED lines=15> */
[----:B------:R-:W4:Y:S01]  /*0c00*/  @P4 LDG.E R24, desc[UR8][R12.64+0xf8] ;  /* 0x0000f8080c184981 */ /* 0x000f22000c1e1900 */
[----:B------:R-:W-:-:S03]  /*0c10*/  @P2 LOP3.LUT R11, R11, R26, RZ, 0x3c, !PT ;  /* 0x0000001a0b0b2212 */ /* 0x000fc600078e3cff */
[----:B------:R-:W4:Y:S04]  /*0c20*/  @P4 LDG.E R25, desc[UR8][R12.64+0xfc] ;  /* 0x0000fc080c194981 */ /* 0x000f28000c1e1900 */
[----:B------:R-:W4:Y:S01]  /*0c30*/  @P5 LDG.E R26, desc[UR8][R12.64+0x104] ;  /* 0x000104080c1a5981 */ /* 0x000f22000c1e1900 */
[----:B------:R-:W-:-:S03]  /*0c40*/  @P6 LOP3.LUT R9, R9, R28, RZ, 0x3c, !PT ;  /* 0x0000001c09096212 */ /* 0x000fc600078e3cff */
[----:B------:R-:W4:Y:S01]  /*0c50*/  @P0 LDG.E R28, desc[UR8][R12.64+0x13c] ;  /* 0x00013c080c1c0981 */ /* 0x000f22000c1e1900 */
[----:B--2---:R-:W-:-:S03]  /*0c60*/  @P3 LOP3.LUT R3, R3, R18, RZ, 0x3c, !PT ;  /* 0x0000001203033212 */ /* 0x004fc600078e3cff */
[----:B------:R-:W2:Y:S01]  /*0c70*/  @P5 LDG.E R18, desc[UR8][R12.64+0x10c] ;  /* 0x00010c080c125981 */ /* 0x000ea2000c1e1900 */
[----:B---3--:R-:W-:-:S03]  /*0c80*/  @P3 LOP3.LUT R10, R10, R19, RZ, 0x3c, !PT ;  /* 0x000000130a0a3212 */ /* 0x008fc600078e3cff */
[----:B------:R-:W3:Y:S01]  /*0c90*/  @P5 LDG.E R19, desc[UR8][R12.64+0x110] ;  /* 0x000110080c135981 */ /* 0x000ee2000c1e1900 */
[----:B------:R-:W-:Y:S02]  /*0ca0*/  @P4 LOP3.LUT R10, R10, R23, RZ, 0x3c, !PT ;  /* 0x000000170a0a4212 */ /* 0x000fe400078e3cff */
[----:B----4-:R-:W-:Y:S01]  /*0cb0*/  @P3 LOP3.LUT R8, R8, R21, RZ, 0x3c, !PT ;  /* 0x0000001508083212 */ /* 0x010fe200078e3cff */
[----:B------:R-:W4:Y:S01]  /*0cc0*/  @P0 LDG.E R23, desc[UR8][R12.64+0x130] ;  /* 0x000130080c170981 */ /* 0x000f22000c1e1900 */
        /* <DEDUP_REMOVED lines=13> */
[----:B------:R-:W-:-:S05]  /*0da0*/  VIADD R16, R16, 0x10 ;  /* 0x0000001010107836 */ /* 0x000fca0000000000 */
[----:B------:R-:W-:Y:S02]  /*0db0*/  ISETP.NE.AND P1, PT, R16, 0x20, PT ;  /* 0x000000201000780c */ /* 0x000fe40003f25270 */
[----:B------:R-:W-:Y:S02]  /*0dc0*/  @P0 LOP3.LUT R9, R9, R28, RZ, 0x3c, !PT ;  /* 0x0000001c09090212 */ /* 0x000fe400078e3cff */
[----:B--2---:R-:W-:Y:S02]  /*0dd0*/  @P5 LOP3.LUT R11, R11, R18, RZ, 0x3c, !PT ;  /* 0x000000120b0b5212 */ /* 0x004fe400078e3cff */
[----:B---3--:R-:W-:Y:S02]  /*0de0*/  @P5 LOP3.LUT R8, R8, R19, RZ, 0x3c, !PT ;  /* 0x0000001308085212 */ /* 0x008fe400078e3cff */
[----:B----4-:R-:W-:Y:S02]  /*0df0*/  @P6 LOP3.LUT R3, R3, R20, RZ, 0x3c, !PT ;  /* 0x0000001403036212 */ /* 0x010fe400078e3cff */
[----:B------:R-:W-:-:S02]  /*0e00*/  @P6 LOP3.LUT R10, R10, R21, RZ, 0x3c, !PT ;  /* 0x000000150a0a6212 */ /* 0x000fc400078e3cff */
[----:B------:R-:W-:Y:S02]  /*0e10*/  @P6 LOP3.LUT R11, R11, R22, RZ, 0x3c, !PT ;  /* 0x000000160b0b6212 */ /* 0x000fe400078e3cff */
[----:B------:R-:W-:Y:S02]  /*0e20*/  @P6 LOP3.LUT R8, R8, R17, RZ, 0x3c, !PT ;  /* 0x0000001108086212 */ /* 0x000fe400078e3cff */
[----:B------:R-:W-:Y:S02]  /*0e30*/  @P0 LOP3.LUT R10, R10, R23, RZ, 0x3c, !PT ;  /* 0x000000170a0a0212 */ /* 0x000fe400078e3cff */
[----:B------:R-:W-:Y:S02]  /*0e40*/  @P0 LOP3.LUT R3, R3, R24, RZ, 0x3c, !PT ;  /* 0x0000001803030212 */ /* 0x000fe400078e3cff */
[----:B------:R-:W-:Y:S02]  /*0e50*/  @P0 LOP3.LUT R11, R11, R26, RZ, 0x3c, !PT ;  /* 0x0000001a0b0b0212 */ /* 0x000fe400078e3cff */
[----:B------:R-:W-:Y:S01]  /*0e60*/  @P0 LOP3.LUT R8, R8, R25, RZ, 0x3c, !PT ;  /* 0x0000001908080212 */ /* 0x000fe200078e3cff */
[----:B------:R-:W-:Y:S06]  /*0e70*/  @P1 BRA `(.L_x_2) ;  /* 0xfffffff4004c1947 */ /* 0x000fec000383ffff */
[----:B------:R-:W-:-:S05]  /*0e80*/  VIADD R5, R5, 0x1 ;  /* 0x0000000105057836 */ /* 0x000fca0000000000 */
[----:B------:R-:W-:-:S13]  /*0e90*/  ISETP.NE.AND P0, PT, R5, 0x5, PT ;  /* 0x000000050500780c */ /* 0x000fda0003f05270 */
[----:B------:R-:W-:Y:S05]  /*0ea0*/  @P0 BRA `(.L_x_3) ;  /* 0xfffffff400300947 */ /* 0x000fea000383ffff */
[----:B------:R0:W-:Y:S01]  /*0eb0*/  STL [R1+0x4], R3 ;  /* 0x0000040301007387 */ /* 0x0001e20000100800 */
[----:B------:R-:W-:-:S03]  /*0ec0*/  UISETP.NE.U32.AND UP0, UPT, UR10, 0x1, UPT ;  /* 0x000000010a00788c */ /* 0x000fc6000bf05070 */
[----:B------:R0:W-:Y:S01]  /*0ed0*/  STL.64 [R1+0x8], R10 ;  /* 0x0000080a01007387 */ /* 0x0001e20000100a00 */
[----:B------:R-:W-:-:S03]  /*0ee0*/  UISETP.NE.AND.EX UP0, UPT, URZ, URZ, UPT, UP0 ;  /* 0x000000ffff00728c */ /* 0x000fc6000bf05300 */
[----:B------:R0:W-:Y:S06]  /*0ef0*/  STL.64 [R1+0x10], R8 ;  /* 0x0000100801007387 */ /* 0x0001ec0000100a00 */
[----:B------:R-:W-:Y:S05]  /*0f00*/  BRA.U !UP0, `(.L_x_1) ;  /* 0x0000001908047547 */ /* 0x000fea000b800000 */
[----:B------:R-:W-:Y:S01]  /*0f10*/  UMOV UR5, URZ ;  /* 0x000000ff00057c82 */ /* 0x000fe20008000000 */
[----:B------:R-:W-:Y:S01]  /*0f20*/  UMOV UR6, URZ ;  /* 0x000000ff00067c82 */ /* 0x000fe20008000000 */
[----:B------:R-:W-:Y:S02]  /*0f30*/  IMAD.MOV.U32 R5, RZ, RZ, RZ ;  /* 0x000000ffff057224 */ /* 0x000fe400078e00ff */
[----:B0-----:R-:W-:Y:S02]  /*0f40*/  IMAD.MOV.U32 R3, RZ, RZ, RZ ;  /* 0x000000ffff037224 */ /* 0x001fe400078e00ff */
[----:B------:R-:W-:Y:S02]  /*0f50*/  IMAD.U32 R9, RZ, RZ, UR5 ;  /* 0x00000005ff097e24 */ /* 0x000fe4000f8e00ff */
[----:B------:R-:W-:Y:S02]  /*0f60*/  IMAD.U32 R8, RZ, RZ, UR6 ;  /* 0x00000006ff087e24 */ /* 0x000fe4000f8e00ff */
[----:B------:R-:W-:-:S02]  /*0f70*/  IMAD.U32 R11, RZ, RZ, UR5 ;  /* 0x00000005ff0b7e24 */ /* 0x000fc4000f8e00ff */
[----:B------:R-:W-:-:S07]  /*0f80*/  IMAD.U32 R10, RZ, RZ, UR6 ;  /* 0x00000006ff0a7e24 */ /* 0x000fce000f8e00ff */
.L_x_5:
[----:B------:R-:W-:-:S06]  /*0f90*/  IMAD R14, R5, 0x4, R4 ;  /* 0x00000004050e7824 */ /* 0x000fcc00078e0204 */
[----:B------:R-:W5:Y:S01]  /*0fa0*/  LDL R14, [R14+0x4] ;  /* 0x000004000e0e7983 */ /* 0x000f620000100800 */
[----:B------:R-:W-:Y:S02]  /*0fb0*/  IMAD.SHL.U32 R15, R5, 0x20, RZ ;  /* 0x00000020050f7824 */ /* 0x000fe400078e00ff */
[----:B------:R-:W-:-:S07]  /*0fc0*/  IMAD.MOV.U32 R16, RZ, RZ, RZ ;  /* 0x000000ffff107224 */ /* 0x000fce00078e00ff */
.L_x_4:
        /* <DEDUP_REMOVED lines=181> */
[----:B------:R-:W-:Y:S05]  /*1b20*/  BRA.U UP0, `(.L_x_1) ;  /* 0x0000000900fc7547 */ /* 0x000fea000b800000 */
[----:B------:R-:W-:Y:S01]  /*1b30*/  UMOV UR5, URZ ;  /* 0x000000ff00057c82 */ /* 0x000fe20008000000 */
[----:B------:R-:W-:Y:S01]  /*1b40*/  UMOV UR6, URZ ;  /* 0x000000ff00067c82 */ /* 0x000fe20008000000 */
[----:B------:R-:W-:Y:S02]  /*1b50*/  IMAD.MOV.U32 R5, RZ, RZ, RZ ;  /* 0x000000ffff057224 */ /* 0x000fe400078e00ff */
[----:B-1----:R-:W-:Y:S02]  /*1b60*/  IMAD.MOV.U32 R3, RZ, RZ, RZ ;  /* 0x000000ffff037224 */ /* 0x002fe400078e00ff */
[----:B------:R-:W-:Y:S02]  /*1b70*/  IMAD.U32 R9, RZ, RZ, UR5 ;  /* 0x00000005ff097e24 */ /* 0x000fe4000f8e00ff */
[----:B------:R-:W-:Y:S02]  /*1b80*/  IMAD.U32 R8, RZ, RZ, UR6 ;  /* 0x00000006ff087e24 */ /* 0x000fe4000f8e00ff */
[----:B------:R-:W-:-:S02]  /*1b90*/  IMAD.U32 R11, RZ, RZ, UR5 ;  /* 0x00000005ff0b7e24 */ /* 0x000fc4000f8e00ff */
[----:B------:R-:W-:-:S07]  /*1ba0*/  IMAD.U32 R10, RZ, RZ, UR6 ;  /* 0x00000006ff0a7e24 */ /* 0x000fce000f8e00ff */
.L_x_7:
[----:B------:R-:W-:-:S06]  /*1bb0*/  IMAD R14, R5, 0x4, R4 ;  /* 0x00000004050e7824 */ /* 0x000fcc00078e0204 */
[----:B------:R-:W5:Y:S01]  /*1bc0*/  LDL R14, [R14+0x4] ;  /* 0x000004000e0e7983 */ /* 0x000f620000100800 */
[----:B------:R-:W-:Y:S02]  /*1bd0*/  IMAD.SHL.U32 R15, R5, 0x20, RZ ;  /* 0x00000020050f7824 */ /* 0x000fe400078e00ff */
[----:B------:R-:W-:-:S07]  /*1be0*/  IMAD.MOV.U32 R16, RZ, RZ, RZ ;  /* 0x000000ffff107224 */ /* 0x000fce00078e00ff */
.L_x_6:
        /* <DEDUP_REMOVED lines=176> */
[----:B------:R2:W-:Y:S04]  /*26f0*/  STL [R1+0x4], R3 ;  /* 0x0000040301007387 */ /* 0x0005e80000100800 */
[----:B------:R2:W-:Y:S04]  /*2700*/  STL.64 [R1+0x8], R10 ;  /* 0x0000080a01007387 */ /* 0x0005e80000100a00 */
[----:B------:R2:W-:Y:S02]  /*2710*/  STL.64 [R1+0x10], R8 ;  /* 0x0000100801007387 */ /* 0x0005e40000100a00 */
.L_x_1:
[----:B------:R-:W-:Y:S01]  /*2720*/  UISETP.GE.U32.AND UP0, UPT, UR7, 0x4, UPT ;  /* 0x000000040700788c */ /* 0x000fe2000bf06070 */
[----:B------:R-:W-:Y:S01]  /*2730*/  VIADD R0, R0, 0x1 ;  /* 0x0000000100007836 */ /* 0x000fe20000000000 */
[----:B------:R-:W-:Y:S02]  /*2740*/  USHF.R.U64 UR5, UR7, 0x2, UR4 ;  /* 0x0000000207057899 */ /* 0x000fe40008001204 */
[----:B------:R-:W-:Y:S02]  /*2750*/  UISETP.GE.U32.AND.EX UP0, UPT, UR4, URZ, UPT, UP0 ;  /* 0x000000ff0400728c */ /* 0x000fe4000bf06100 */
[----:B------:R-:W-:-:S03]  /*2760*/  USHF.R.U32.HI UR6, URZ, 0x2, UR4 ;  /* 0x00000002ff067899 */ /* 0x000fc60008011604 */
[----:B------:R-:W-:-:S04]  /*2770*/  UMOV UR7, UR5 ;  /* 0x0000000500077c82 */ /* 0x000fc80008000000 */
[----:B------:R-:W-:Y:S01]  /*2780*/  UMOV UR4, UR6 ;  /* 0x0000000600047c82 */ /* 0x000fe20008000000 */
[----:B------:R-:W-:Y:S05]  /*2790*/  BRA.U UP0, `(.L_x_8) ;  /* 0xffffffd900cc7547 */ /* 0x000fea000b83ffff */
.L_x_0:
[----:B------:R-:W3:Y:S01]  /*27a0*/  LDCU UR7, c[0x0][0x390] ;  /* 0x00007200ff0777ac */ /* 0x000ee20008000800 */
[C---:B------:R-:W-:Y:S02]  /*27b0*/  VIADD R24, R1.reuse, 0x30 ;  /* 0x0000003001187836 */ /* 0x040fe40000000000 */
[----:B0-----:R-:W-:Y:S01]  /*27c0*/  VIADD R0, R1, 0x174 ;  /* 0x0000017401007836 */ /* 0x001fe20000000000 */
[----:B---3--:R-:W-:-:S09]  /*27d0*/  UISETP.NE.AND UP0, UPT, UR7, URZ, UPT ;  /* 0x000000ff0700728c */ /* 0x008fd2000bf05270 */
[----:B------:R-:W-:Y:S05]  /*27e0*/  BRA.U !UP0, `(.L_x_9) ;  /* 0x0000002508507547 */ /* 0x000fea000b800000 */
[----:B------:R-:W-:Y:S01]  /*27f0*/  IMAD.MOV.U32 R5, RZ, RZ, RZ ;  /* 0x000000ffff057224 */ /* 0x000fe200078e00ff */
[----:B------:R-:W0:Y:S01]  /*2800*/  LDCU UR6, c[0x0][0x390] ;  /* 0x00007200ff0677ac */ /* 0x000e220008000800 */
[----:B------:R-:W-:-:S12]  /*2810*/  USHF.R.S32.HI UR7, URZ, 0x1f, UR7 ;  /* 0x0000001fff077899 */ /* 0x000fd80008011407 */
.L_x_17:
[----:B0-----:R-:W-:-:S04]  /*2820*/  ULOP3.LUT UR10, UR6, 0x3, URZ, 0xc0, !UPT ;  /* 0x00000003060a7892 */ /* 0x001fc8000f8ec0ff */
[----:B------:R-:W-:-:S04]  /*2830*/  UISETP.NE.U32.AND UP0, UPT, UR10, URZ, UPT ;  /* 0x000000ff0a00728c */ /* 0x000fc8000bf05070 */
[----:B------:R-:W-:-:S09]  /*2840*/  UISETP.NE.AND.EX UP0, UPT, URZ, URZ, UPT, UP0 ;  /* 0x000000ffff00728c */ /* 0x000fd2000bf05300 */
[----:B---34-:R-:W-:Y:S05]  /*2850*/  BRA.U !UP0, `(.L_x_10) ;  /* 0x0000002508147547 */ /* 0x018fea000b800000 */
[----:B------:R-:W0:Y:S01]  /*2860*/  LDC.64 R6, c[0x4][0x8] ;  /* 0x01000200ff067b82 */ /* 0x000e220000000a00 */
[----:B------:R-:W-:Y:S01]  /*2870*/  UMOV UR4, URZ ;  /* 0x000000ff00047c82 */ /* 0x000fe20008000000 */
[----:B------:R-:W-:Y:S01]  /*2880*/  UMOV UR5, URZ ;  /* 0x000000ff00057c82 */ /* 0x000fe20008000000 */
[----:B------:R-:W-:Y:S02]  /*2890*/  IMAD.MOV.U32 R15, RZ, RZ, RZ ;  /* 0x000000ffff0f7224 */ /* 0x000fe400078e00ff */
[----:B-12---:R-:W-:Y:S02]  /*28a0*/  IMAD.MOV.U32 R3, RZ, RZ, RZ ;  /* 0x000000ffff037224 */ /* 0x006fe400078e00ff */
[----:B------:R-:W-:Y:S02]  /*28b0*/  IMAD.U32 R9, RZ, RZ, UR4 ;  /* 0x00000004ff097e24 */ /* 0x000fe4000f8e00ff */
[----:B------:R-:W-:Y:S02]  /*28c0*/  IMAD.U32 R8, RZ, RZ, UR5 ;  /* 0x00000005ff087e24 */ /* 0x000fe4000f8e00ff */
[----:B------:R-:W-:-:S02]  /*28d0*/  IMAD.U32 R11, RZ, RZ, UR4 ;  /* 0x00000004ff0b7e24 */ /* 0x000fc4000f8e00ff */
[----:B------:R-:W-:Y:S02]  /*28e0*/  IMAD.U32 R10, RZ, RZ, UR5 ;  /* 0x00000005ff0a7e24 */ /* 0x000fe4000f8e00ff */
[----:B0-----:R-:W-:-:S07]  /*28f0*/  IMAD.WIDE.U32 R6, R5, 0xc80, R6 ;  /* 0x00000c8005067825 */ /* 0x001fce00078e0006 */
.L_x_12:
[----:B------:R-:W-:-:S06]  /*2900*/  IMAD R14, R15, 0x4, R4 ;  /* 0x000000040f0e7824 */ /* 0x000fcc00078e0204 */
[----:B------:R-:W5:Y:S01]  /*2910*/  LDL R14, [R14+0x4] ;  /* 0x000004000e0e7983 */ /* 0x000f620000100800 */
[----:B------:R-:W-:Y:S02]  /*2920*/  IMAD.SHL.U32 R16, R15, 0x20, RZ ;  /* 0x000000200f107824 */ /* 0x000fe400078e00ff */
[----:B------:R-:W-:-:S07]  /*2930*/  IMAD.MOV.U32 R17, RZ, RZ, RZ ;  /* 0x000000ffff117224 */ /* 0x000fce00078e00ff */
.L_x_11:
        /* <DEDUP_REMOVED lines=46> */
[----:B------:R-:W-:Y:S02]  /*2c20*/  @P4 LOP3.LUT R9, R9, R28, RZ, 0x3c, !PT ;  /* 0x0000001c09094212 */ /* 0x000fe400078e3cff */
[----:B------:R-:W-:Y:S01]  /*2c30*/  @P2 LOP3.LUT R8, R8, R27, RZ, 0x3c, !PT ;  /* 0x0000001b08082212 */ /* 0x000fe200078e3cff */
[----:B------:R-:W4:Y:S01]  /*2c40*/  @P6 LDG.E R28, desc[UR8][R12.64+0x88] ;  /* 0x000088080c1c6981 */ /* 0x000f22000c1e1900 */
[----:B------:R-:W-:Y:S02]  /*2c50*/  @P5 LOP3.LUT R9, R9, R26, RZ, 0x3c, !PT ;  /* 0x0000001a09095212 */ /* 0x000fe400078e3cff */
[----:B------:R-:W-:Y:S01]  /*2c60*/  @P3 LOP3.LUT R10, R10, R19, RZ, 0x3c, !PT ;  /* 0x000000130a0a3212 */ /* 0x000fe200078e3cff */
[----:B------:R-:W4:Y:S01]  /*2c70*/  @P4 LDG.E R26, desc[UR8][R12.64+0x58] ;  /* 0x000058080c1a4981 */ /* 0x000f22000c1e1900 */
[----:B------:R-:W-:-:S03]  /*2c80*/  @P3 LOP3.LUT R8, R8, R21, RZ, 0x3c, !PT ;  /* 0x0000001508083212 */ /* 0x000fc600078e3cff */
[----:B------:R-:W4:Y:S01]  /*2c90*/  @P4 LDG.E R19, desc[UR8][R12.64+0x5c] ;  /* 0x00005c080c134981 */ /* 0x000f22000c1e1900 */
[----:B------:R-:W-:-:S03]  /*2ca0*/  @P4 LOP3.LUT R10, R10, R25, RZ, 0x3c, !PT ;  /* 0x000000190a0a4212 */ /* 0x000fc600078e3cff */
[----:B------:R-:W4:Y:S04]  /*2cb0*/  @P5 LDG.E R21, desc[UR8][R12.64+0x68] ;  /* 0x000068080c155981 */ /* 0x000f28000c1e1900 */
        /* <DEDUP_REMOVED lines=24> */
[----:B------:R-:W-:Y:S02]  /*2e40*/  @P6 LOP3.LUT R10, R10, R27, RZ, 0x3c, !PT ;  /* 0x0000001b0a0a6212 */ /* 0x000fe400078e3cff */
[----:B------:R-:W-:Y:S02]  /*2e50*/  @P0 LOP3.LUT R9, R9, R26, RZ, 0x3c, !PT ;  /* 0x0000001a09090212 */ /* 0x000fe400078e3cff */
[----:B------:R-:W-:Y:S02]  /*2e60*/  @P6 LOP3.LUT R8, R8, R19, RZ, 0x3c, !PT ;  /* 0x0000001308086212 */ /* 0x000fe400078e3cff */
[----:B------:R-:W-:Y:S02]  /*2e70*/  @P0 LOP3.LUT R10, R10, R21, RZ, 0x3c, !PT ;  /* 0x000000150a0a0212 */ /* 0x000fe400078e3cff */
[----:B------:R-:W-:-:S02]  /*2e80*/  @P0 LOP3.LUT R8, R8, R25, RZ, 0x3c, !PT ;  /* 0x0000001908080212 */ /* 0x000fc400078e3cff */
[----:B--2---:R-:W-:Y:S02]  /*2e90*/  @P6 LOP3.LUT R11, R11, R18, RZ, 0x3c, !PT ;  /* 0x000000120b0b6212 */ /* 0x004fe400078e3cff */
[----:B---3--:R-:W-:Y:S02]  /*2ea0*/  @P0 LOP3.LUT R3, R3, R20, RZ, 0x3c, !PT ;  /* 0x0000001403030212 */ /* 0x008fe400078e3cff */
[----:B----4-:R-:W-:Y:S02]  /*2eb0*/  @P0 LOP3.LUT R11, R11, R22, RZ, 0x3c, !PT ;  /* 0x000000160b0b0212 */ /* 0x010fe400078e3cff */
        /* <DEDUP_REMOVED lines=16> */
[----:B------:R-:W3:Y:S01]  /*2fc0*/  @P1 LDG.E R26, desc[UR8][R12.64+0xbc] ;  /* 0x0000bc080c1a1981 */ /* 0x000ee2000c1e1900 */
        /* <DEDUP_REMOVED lines=8> */
[----:B--2---:R-:W-:-:S03]  /*3050*/  @P5 LOP3.LUT R9, R9, R18, RZ, 0x3c, !PT ;  /* 0x0000001209095212 */ /* 0x004fc600078e3cff */
[----:B------:R-:W2:Y:S01]  /*3060*/  @P2 LDG.E R18, desc[UR8][R12.64+0xc8] ;  /* 0x0000c8080c122981 */ /* 0x000ea2000c1e1900 */
[----:B----4-:R-:W-:Y:S02]  /*3070*/  @P0 LOP3.LUT R11, R11, R20, RZ, 0x3c, !PT ;  /* 0x000000140b0b0212 */ /* 0x010fe400078e3cff */
[----:B------:R-:W-:Y:S01]  /*3080*/  LOP3.LUT P0, RZ, R23, 0x8000, RZ, 0xc0, !PT ;  /* 0x0000800017ff7812 */ /* 0x000fe2000780c0ff */
[----:B------:R-:W4:Y:S04]  /*3090*/  @P2 LDG.E R20, desc[UR8][R12.64+0xd0] ;  /* 0x0000d0080c142981 */ /* 0x000f28000c1e1900 */
[----:B------:R-:W4:Y:S01]  /*30a0*/  @P2 LDG.E R23, desc[UR8][R12.64+0xd4] ;  /* 0x0000d4080c172981 */ /* 0x000f22000c1e1900 */
[----:B---3--:R-:W-:Y:S02]  /*30b0*/  @P1 LOP3.LUT R3, R3, R22, RZ, 0x3c, !PT ;  /* 0x0000001603031212 */ /* 0x008fe400078e3cff */
[----:B------:R-:W-:Y:S01]  /*30c0*/  @P1 LOP3.LUT R8, R8, R19, RZ, 0x3c, !PT ;  /* 0x0000001308081212 */ /* 0x000fe200078e3cff */
[----:B------:R-:W3:Y:S01]  /*30d0*/  @P3 LDG.E R22, desc[UR8][R12.64+0xdc] ;  /* 0x0000dc080c163981 */ /* 0x000ee2000c1e1900 */
[----:B------:R-:W-:-:S03]  /*30e0*/  @P1 LOP3.LUT R11, R11, R26, RZ, 0x3c, !PT ;  /* 0x0000001a0b0b1212 */ /* 0x000fc600078e3cff */
[----:B------:R-:W3:Y:S01]  /*30f0*/  @P3 LDG.E R19, desc[UR8][R12.64+0xe8] ;  /* 0x0000e8080c133981 */ /* 0x000ee2000c1e1900 */
[----:B------:R-:W-:-:S03]  /*3100*/  @P1 LOP3.LUT R10, R10, R25, RZ, 0x3c, !PT ;  /* 0x000000190a0a1212 */ /* 0x000fc600078e3cff */
[----:B------:R-:W3:Y:S04]  /*3110*/  @P3 LDG.E R25, desc[UR8][R12.64+0xe0] ;  /* 0x0000e0080c193981 */ /* 0x000ee8000c1e1900 */
[----:B------:R-:W3:Y:S01]  /*3120*/  @P3 LDG.E R26, desc[UR8][R12.64+0xe4] ;  /* 0x0000e4080c1a3981 */ /* 0x000ee2000c1e1900 */
[----:B------:R-:W-:-:S03]  /*3130*/  @P2 LOP3.LUT R10, R10, R21, RZ, 0x3c, !PT ;  /* 0x000000150a0a2212 */ /* 0x000fc600078e3cff */
[----:B------:R-:W3:Y:S01]  /*3140*/  @P4 LDG.E R21, desc[UR8][R12.64+0xf4] ;  /* 0x0000f4080c154981 */ /* 0x000ee2000c1e1900 */
[----:B--2---:R-:W-:-:S03]  /*3150*/  @P2 LOP3.LUT R3, R3, R18, RZ, 0x3c, !PT ;  /* 0x0000001203032212 */ /* 0x004fc600078e3cff */
[----:B------:R-:W2:Y:S01]  /*3160*/  @P4 LDG.E R18, desc[UR8][R12.64+0xf0] ;  /* 0x0000f0080c124981 */ /* 0x000ea2000c1e1900 */
[----:B----4-:R-:W-:-:S03]  /*3170*/  @P2 LOP3.LUT R11, R11, R20, RZ, 0x3c, !PT ;  /* 0x000000140b0b2212 */ /* 0x010fc600078e3cff */
[----:B------:R-:W4:Y:S01]  /*3180*/  @P4 LDG.E R20, desc[UR8][R12.64+0xf8] ;  /* 0x0000f8080c144981 */ /* 0x000f22000c1e1900 */
[----:B------:R-:W-:-:S03]  /*3190*/  @P2 LOP3.LUT R8, R8, R23, RZ, 0x3c, !PT ;  /* 0x0000001708082212 */ /* 0x000fc600078e3cff */
[----:B------:R-:W4:Y:S01]  /*31a0*/  @P4 LDG.E R23, desc[UR8][R12.64+0xfc] ;  /* 0x0000fc080c174981 */ /* 0x000f22000c1e1900 */
[----:B---3--:R-:W-:-:S03]  /*31b0*/  @P3 LOP3.LUT R3, R3, R22, RZ, 0x3c, !PT ;  /* 0x0000001603033212 */ /* 0x008fc600078e3cff */
        /* <DEDUP_REMOVED lines=25> */
[----:B------:R-:W-:-:S05]  /*3350*/  VIADD R17, R17, 0x10 ;  /* 0x0000001011117836 */ /* 0x000fca0000000000 */
[----:B------:R-:W-:Y:S02]  /*3360*/  ISETP.NE.AND P1, PT, R17, 0x20, PT ;  /* 0x000000201100780c */ /* 0x000fe40003f25270 */
[----:B------:R-:W-:Y:S02]  /*3370*/  @P6 LOP3.LUT R8, R8, R21, RZ, 0x3c, !PT ;  /* 0x0000001508086212 */ /* 0x000fe400078e3cff */
[----:B------:R-:W-:Y:S02]  /*3380*/  @P0 LOP3.LUT R9, R9, R28, RZ, 0x3c, !PT ;  /* 0x0000001c09090212 */ /* 0x000fe400078e3cff */
[----:B--2---:R-:W-:Y:S02]  /*3390*/  @P6 LOP3.LUT R3, R3, R18, RZ, 0x3c, !PT ;  /* 0x0000001203036212 */ /* 0x004fe400078e3cff */
[----:B----4-:R-:W-:Y:S02]  /*33a0*/  @P6 LOP3.LUT R11, R11, R20, RZ, 0x3c, !PT ;  /* 0x000000140b0b6212 */ /* 0x010fe400078e3cff */
[----:B---3--:R-:W-:-:S02]  /*33b0*/  @P0 LOP3.LUT R3, R3, R22, RZ, 0x3c, !PT ;  /* 0x0000001603030212 */ /* 0x008fc400078e3cff */
[----:B------:R-:W-:-:S04]  /*33c0*/  @P6 LOP3.LUT R10, R10, R19, RZ, 0x3c, !PT ;  /* 0x000000130a0a6212 */ /* 0x000fc800078e3cff */
        /* <DEDUP_REMOVED lines=21> */
.L_x_14:
[----:B------:R-:W-:-:S06]  /*3520*/  IMAD R14, R15, 0x4, R4 ;  /* 0x000000040f0e7824 */ /* 0x000fcc00078e0204 */
[----:B------:R-:W5:Y:S01]  /*3530*/  LDL R14, [R14+0x4] ;  /* 0x000004000e0e7983 */ /* 0x000f620000100800 */
[----:B------:R-:W-:Y:S02]  /*3540*/  IMAD.SHL.U32 R16, R15, 0x20, RZ ;  /* 0x000000200f107824 */ /* 0x000fe400078e00ff */
[----:B------:R-:W-:-:S07]  /*3550*/  IMAD.MOV.U32 R17, RZ, RZ, RZ ;  /* 0x000000ffff117224 */ /* 0x000fce00078e00ff */
.L_x_13:
        /* <DEDUP_REMOVED lines=185> */
[----:B---3--:R-:W-:Y:S02]  /*40f0*/  IMAD.MOV.U32 R3, RZ, RZ, RZ ;  /* 0x000000ffff037224 */ /* 0x008fe400078e00ff */
[----:B------:R-:W-:Y:S02]  /*4100*/  IMAD.U32 R9, RZ, RZ, UR4 ;  /* 0x00000004ff097e24 */ /* 0x000fe4000f8e00ff */
[----:B------:R-:W-:Y:S02]  /*4110*/  IMAD.U32 R8, RZ, RZ, UR5 ;  /* 0x00000005ff087e24 */ /* 0x000fe4000f8e00ff */
[----:B------:R-:W-:-:S02]  /*4120*/  IMAD.U32 R11, RZ, RZ, UR4 ;  /* 0x00000004ff0b7e24 */ /* 0x000fc4000f8e00ff */
[----:B------:R-:W-:-:S07]  /*4130*/  IMAD.U32 R10, RZ, RZ, UR5 ;  /* 0x00000005ff0a7e24 */ /* 0x000fce000f8e00ff */
.L_x_16:
[----:B------:R-:W-:-:S06]  /*4140*/  IMAD R14, R15, 0x4, R4 ;  /* 0x000000040f0e7824 */ /* 0x000fcc00078e0204 */
[----:B------:R-:W5:Y:S01]  /*4150*/  LDL R14, [R14+0x4] ;  /* 0x000004000e0e7983 */ /* 0x000f620000100800 */
[----:B------:R-:W-:Y:S02]  /*4160*/  IMAD.SHL.U32 R16, R15, 0x20, RZ ;  /* 0x000000200f107824 */ /* 0x000fe400078e00ff */
[----:B------:R-:W-:-:S07]  /*4170*/  IMAD.MOV.U32 R17, RZ, RZ, RZ ;  /* 0x000000ffff117224 */ /* 0x000fce00078e00ff */
.L_x_15:
        /* <DEDUP_REMOVED lines=179> */
.L_x_10:
[----:B------:R-:W-:Y:S01]  /*4cb0*/  UISETP.GT.U32.AND UP0, UPT, UR6, 0x3, UPT ;  /* 0x000000030600788c */ /* 0x000fe2000bf04070 */
[----:B------:R-:W-:Y:S01]  /*4cc0*/  VIADD R5, R5, 0x1 ;  /* 0x0000000105057836 */ /* 0x000fe20000000000 */
[----:B------:R-:W-:Y:S02]  /*4cd0*/  USHF.R.U64 UR4, UR6, 0x2, UR7 ;  /* 0x0000000206047899 */ /* 0x000fe40008001207 */
[----:B------:R-:W-:Y:S02]  /*4ce0*/  UISETP.GT.U32.AND.EX UP0, UPT, UR7, URZ, UPT, UP0 ;  /* 0x000000ff0700728c */ /* 0x000fe4000bf04100 */
[----:B------:R-:W-:-:S03]  /*4cf0*/  USHF.R.U32.HI UR5, URZ, 0x2, UR7 ;  /* 0x00000002ff057899 */ /* 0x000fc60008011607 */
[----:B------:R-:W-:-:S04]  /*4d00*/  UMOV UR6, UR4 ;  /* 0x0000000400067c82 */ /* 0x000fc80008000000 */
[----:B------:R-:W-:Y:S01]  /*4d10*/  UMOV UR7, UR5 ;  /* 0x0000000500077c82 */ /* 0x000fe20008000000 */
[----:B------:R-:W-:Y:S05]  /*4d20*/  BRA.U UP0, `(.L_x_17) ;  /* 0xffffffd900bc7547 */ /* 0x000fea000b83ffff */
.L_x_9:
[----:B------:R-:W5:Y:S01]  /*4d30*/  S2UR UR5, SR_CgaCtaId ;  /* 0x00000000000579c3 */ /* 0x000f620000008800 */
[----:B------:R-:W-:Y:S01]  /*4d40*/  SHF.R.U32.HI R4, RZ, 0x2, R3 ;  /* 0x00000002ff047819 */ /* 0x000fe20000011603 */
[----:B------:R-:W-:Y:S01]  /*4d50*/  UMOV UR4, 0x400 ;  /* 0x0000040000047882 */ /* 0x000fe20000000000 */
[----:B------:R-:W-:Y:S01]  /*4d60*/  SHF.R.U32.HI R13, RZ, 0x2, R10 ;  /* 0x00000002ff0d7819 */ /* 0x000fe2000001160a */
[----:B------:R-:W-:Y:S01]  /*4d70*/  STL.64 [R1+0x18], RZ ;  /* 0x000018ff01007387 */ /* 0x000fe20000100a00 */
[----:B------:R-:W-:Y:S01]  /*4d80*/  LOP3.LUT R4, R4, R3, RZ, 0x3c, !PT ;  /* 0x0000000304047212 */ /* 0x000fe200078e3cff */
[----:B01234-:R-:W-:Y:S01]  /*4d90*/  IMAD.SHL.U32 R3, R9, 0x10, RZ ;  /* 0x0000001009037824 */ /* 0x01ffe200078e00ff */
[----:B------:R-:W-:Y:S01]  /*4da0*/  SHF.R.U32.HI R16, RZ, 0x2, R11 ;  /* 0x00000002ff107819 */ /* 0x000fe2000001160b */
[----:B------:R-:W-:Y:S02]  /*4db0*/  STL [R1+0x20], RZ ;  /* 0x000020ff01007387 */ /* 0x000fe40000100800 */
[----:B------:R-:W-:Y:S01]  /*4dc0*/  IMAD.SHL.U32 R5, R4, 0x2, RZ ;  /* 0x0000000204057824 */ /* 0x000fe200078e00ff */
[----:B------:R-:W-:Y:S01]  /*4dd0*/  LOP3.LUT R16, R16, R11, RZ, 0x3c, !PT ;  /* 0x0000000b10107212 */ /* 0x000fe200078e3cff */
[----:B------:R-:W-:Y:S03]  /*4de0*/  STL.64 [R1+0x28], RZ ;  /* 0x000028ff01007387 */ /* 0x000fe60000100a00 */
[----:B------:R-:W-:Y:S01]  /*4df0*/  LOP3.LUT R28, R4, R5, R3, 0x96, !PT ;  /* 0x00000005041c7212 */ /* 0x000fe200078e9603 */
[----:B------:R-:W-:Y:S01]  /*4e00*/  IMAD.SHL.U32 R11, R16, 0x2, RZ ;  /* 0x00000002100b7824 */ /* 0x000fe200078e00ff */
[----:B------:R-:W-:-:S02]  /*4e10*/  LOP3.LUT R3, R13, R10, RZ, 0x3c, !PT ;  /* 0x0000000a0d037212 */ /* 0x000fc400078e3cff */
[----:B------:R-:W-:-:S03]  /*4e20*/  LOP3.LUT R28, R28, R9, RZ, 0x3c, !PT ;  /* 0x000000091c1c7212 */ /* 0x000fc600078e3cff */
[----:B------:R-:W-:Y:S01]  /*4e30*/  IMAD.SHL.U32 R10, R3, 0x2, RZ ;  /* 0x00000002030a7824 */ /* 0x000fe200078e00ff */
[----:B-----5:R-:W-:Y:S01]  /*4e40*/  ULEA UR4, UR5, UR4, 0x18 ;  /* 0x0000000405047291 */ /* 0x020fe2000f8ec0ff */
[----:B------:R-:W-:-:S05]  /*4e50*/  IMAD.SHL.U32 R17, R28, 0x10, RZ ;  /* 0x000000101c117824 */ /* 0x000fca00078e00ff */
[----:B------:R-:W-:Y:S02]  /*4e60*/  LOP3.LUT R10, R28, R17, R10, 0x96, !PT ;  /* 0x000000111c0a7212 */ /* 0x000fe400078e960a */
[----:B------:R-:W-:Y:S01]  /*4e70*/  SHF.R.U32.HI R17, RZ, 0x2, R8 ;  /* 0x00000002ff117819 */ /* 0x000fe20000011608 */
[----:B------:R-:W0:Y:S01]  /*4e80*/  LDS.128 R4, [UR4] ;  /* 0x00000004ff047984 */ /* 0x000e220008000c00 */
[----:B------:R-:W-:Y:S02]  /*4e90*/  LOP3.LUT R3, R10, R3, RZ, 0x3c, !PT ;  /* 0x000000030a037212 */ /* 0x000fe400078e3cff */
[----:B------:R-:W-:Y:S01]  /*4ea0*/  LOP3.LUT R8, R17, R8, RZ, 0x3c, !PT ;  /* 0x0000000811087212 */ /* 0x000fe200078e3cff */
[----:B------:R-:W1:Y:S02]  /*4eb0*/  LDS.128 R12, [UR4+0x10] ;  /* 0x00001004ff0c7984 */ /* 0x000e640008000c00 */
[C---:B------:R-:W-:Y:S02]  /*4ec0*/  IMAD.SHL.U32 R10, R3.reuse, 0x10, RZ ;  /* 0x00000010030a7824 */ /* 0x040fe400078e00ff */
[----:B------:R-:W-:Y:S03]  /*4ed0*/  LDS.128 R20, [UR4+0x30] ;  /* 0x00003004ff147984 */ /* 0x000fe60008000c00 */
[----:B------:R-:W-:Y:S01]  /*4ee0*/  LOP3.LUT R11, R3, R10, R11, 0x96, !PT ;  /* 0x0000000a030b7212 */ /* 0x000fe200078e960b */
[----:B------:R-:W-:-:S03]  /*4ef0*/  IMAD.SHL.U32 R10, R8, 0x2, RZ ;  /* 0x00000002080a7824 */ /* 0x000fc600078e00ff */
[----:B------:R-:W-:Y:S02]  /*4f00*/  LOP3.LUT R26, R11, R16, RZ, 0x3c, !PT ;  /* 0x000000100b1a7212 */ /* 0x000fe400078e3cff */
[----:B------:R-:W2:Y:S03]  /*4f10*/  LDS.128 R16, [UR4+0x20] ;  /* 0x00002004ff107984 */ /* 0x000ea60008000c00 */
[----:B------:R-:W-:-:S05]  /*4f20*/  IMAD.SHL.U32 R11, R26, 0x10, RZ ;  /* 0x000000101a0b7824 */ /* 0x000fca00078e00ff */
[----:B------:R-:W-:-:S04]  /*4f30*/  LOP3.LUT R11, R26, R11, R10, 0x96, !PT ;  /* 0x0000000b1a0b7212 */ /* 0x000fc800078e960a */
[----:B------:R-:W-:Y:S02]  /*4f40*/  LOP3.LUT R25, R11, R8, RZ, 0x3c, !PT ;  /* 0x000000080b197212 */ /* 0x000fe400078e3cff */
[----:B------:R-:W-:-:S03]  /*4f50*/  SHF.R.U32.HI R8, RZ, 0x2, R9 ;  /* 0x00000002ff087819 */ /* 0x000fc60000011609 */
[----:B------:R-:W-:Y:S01]  /*4f60*/  IMAD.SHL.U32 R29, R25, 0x10, RZ ;  /* 0x00000010191d7824 */ /* 0x000fe200078e00ff */
[----:B------:R-:W-:Y:S02]  /*4f70*/  LOP3.LUT R27, R8, R9, RZ, 0x3c, !PT ;  /* 0x00000009081b7212 */ /* 0x000fe400078e3cff */
[----:B------:R-:W-:Y:S04]  /*4f80*/  LDS.128 R8, [UR4+0x50] ;  /* 0x00005004ff087984 */ /* 0x000fe80008000c00 */
[----:B0-----:R-:W-:Y:S04]  /*4f90*/  STL.64 [R1+0x30], R4 ;  /* 0x0000300401007387 */ /* 0x001fe80000100a00 */
[----:B------:R-:W-:Y:S04]  /*4fa0*/  STL.64 [R1+0x38], R6 ;  /* 0x0000380601007387 */ /* 0x000fe80000100a00 */
[----:B------:R-:W0:Y:S04]  /*4fb0*/  LDS.128 R4, [UR4+0x40] ;  /* 0x00004004ff047984 */ /* 0x000e280008000c00 */
[----:B-1----:R1:W-:Y:S04]  /*4fc0*/  STL.64 [R1+0x40], R12 ;  /* 0x0000400c01007387 */ /* 0x0023e80000100a00 */
[----:B------:R-:W-:Y:S04]  /*4fd0*/  STL.64 [R1+0x48], R14 ;  /* 0x0000480e01007387 */ /* 0x000fe80000100a00 */
[----:B--2---:R-:W-:Y:S01]  /*4fe0*/  STL.64 [R1+0x50], R16 ;  /* 0x0000501001007387 */ /* 0x004fe20000100a00 */
[----:B-1----:R-:W-:-:S03]  /*4ff0*/  IMAD.SHL.U32 R12, R27, 0x2, RZ ;  /* 0x000000021b0c7824 */ /* 0x002fc600078e00ff */
[----:B------:R-:W-:Y:S02]  /*5000*/  STL.64 [R1+0x58], R18 ;  /* 0x0000581201007387 */ /* 0x000fe40000100a00 */
[----:B------:R-:W-:Y:S02]  /*5010*/  LOP3.LUT R29, R25, R29, R12, 0x96, !PT ;  /* 0x0000001d191d7212 */ /* 0x000fe400078e960c */
[----:B------:R-:W1:Y:S02]  /*5020*/  LDS.128 R16, [UR4+0x60] ;  /* 0x00006004ff107984 */ /* 0x000e640008000c00 */
[----:B------:R-:W-:Y:S02]  /*5030*/  LOP3.LUT R27, R29, R27, RZ, 0x3c, !PT ;  /* 0x0000001b1d1b7212 */ /* 0x000fe400078e3cff */
[----:B------:R-:W2:Y:S01]  /*5040*/  LDS.128 R12, [UR4+0x70] ;  /* 0x00007004ff0c7984 */ /* 0x000ea20008000c00 */
[----:B------:R-:W-:-:S03]  /*5050*/  SHF.R.U32.HI R29, RZ, 0x2, R28 ;  /* 0x00000002ff1d7819 */ /* 0x000fc6000001161c */
[----:B------:R-:W-:Y:S01]  /*5060*/  STL.64 [R1+0x60], R20 ;  /* 0x0000601401007387 */ /* 0x000fe20000100a00 */
[----:B------:R-:W-:Y:S01]  /*5070*/  LOP3.LUT R28, R29, R28, RZ, 0x3c, !PT ;  /* 0x0000001c1d1c7212 */ /* 0x000fe200078e3cff */
[----:B------:R-:W-:Y:S02]  /*5080*/  IMAD.SHL.U32 R29, R27, 0x10, RZ ;  /* 0x000000101b1d7824 */ /* 0x000fe400078e00ff */
[----:B------:R-:W-:Y:S04]  /*5090*/  STL.64 [R1+0x68], R22 ;  /* 0x0000681601007387 */ /* 0x000fe80000100a00 */
[----:B------:R-:W3:Y:S04]  /*50a0*/  LDS.128 R20, [UR4+0x90] ;  /* 0x00009004ff147984 */ /* 0x000ee80008000c00 */
[----:B0-----:R-:W-:Y:S04]  /*50b0*/  STL.64 [R1+0x70], R4 ;  /* 0x0000700401007387 */ /* 0x001fe80000100a00 */
[----:B------:R-:W-:Y:S04]  /*50c0*/  STL.64 [R1+0x78], R6 ;  /* 0x0000780601007387 */ /* 0x000fe80000100a00 */
[----:B------:R-:W0:Y:S04]  /*50d0*/  LDS.128 R4, [UR4+0x80] ;  /* 0x00008004ff047984 */ /* 0x000e280008000c00 */
[----:B------:R4:W-:Y:S04]  /*50e0*/  STL.64 [R1+0x80], R8 ;  /* 0x0000800801007387 */ /* 0x0009e80000100a00 */
[----:B------:R-:W-:Y:S04]  /*50f0*/  STL.64 [R1+0x88], R10 ;  /* 0x0000880a01007387 */ /* 0x000fe80000100a00 */
[----:B-1----:R1:W-:Y:S04]  /*5100*/  STL.64 [R1+0x90], R16 ;  /* 0x0000901001007387 */ /* 0x0023e80000100a00 */
[----:B--2---:R-:W-:Y:S01]  /*5110*/  STL.64 [R1+0xa0], R12 ;  /* 0x0000a00c01007387 */ /* 0x004fe20000100a00 */
[----:B----4-:R-:W-:-:S03]  /*5120*/  IMAD.SHL.U32 R8, R28, 0x2, RZ ;  /* 0x000000021c087824 */ /* 0x010fc600078e00ff */
[----:B------:R-:W-:Y:S02]  /*5130*/  STL.64 [R1+0xa8], R14 ;  /* 0x0000a80e01007387 */ /* 0x000fe40000100a00 */
[----:B------:R-:W-:Y:S02]  /*5140*/  LOP3.LUT R29, R27, R29, R8, 0x96, !PT ;  /* 0x0000001d1b1d7212 */ /* 0x000fe400078e9608 */
[----:B------:R-:W2:Y:S02]  /*5150*/  LDS.128 R12, [UR4+0xa0] ;  /* 0x0000a004ff0c7984 */ /* 0x000ea40008000c00 */
[----:B------:R-:W-:Y:S02]  /*5160*/  LOP3.LUT R28, R29, R28, RZ, 0x3c, !PT ;  /* 0x0000001c1d1c7212 */ /* 0x000fe400078e3cff */
[----:B------:R-:W4:Y:S01]  /*5170*/  LDS.128 R8, [UR4+0xb0] ;  /* 0x0000b004ff087984 */ /* 0x000f220008000c00 */
[----:B------:R-:W-:Y:S02]  /*5180*/  SHF.R.U32.HI R29, RZ, 0x2, R3 ;  /* 0x00000002ff1d7819 */ /* 0x000fe40000011603 */
[----:B-1----:R-:W-:Y:S01]  /*5190*/  IMAD.SHL.U32 R17, R28, 0x10, RZ ;  /* 0x000000101c117824 */ /* 0x002fe200078e00ff */
[----:B---3--:R1:W-:Y:S01]  /*51a0*/  STL.64 [R1+0xc0], R20 ;  /* 0x0000c01401007387 */ /* 0x0083e20000100a00 */
[----:B------:R-:W-:-:S03]  /*51b0*/  LOP3.LUT R29, R29, R3, RZ, 0x3c, !PT ;  /* 0x000000031d1d7212 */ /* 0x000fc600078e3cff */
[----:B------:R-:W-:Y:S02]  /*51c0*/  STL.64 [R1+0x98], R18 ;  /* 0x0000981201007387 */ /* 0x000fe40000100a00 */
[----:B------:R-:W-:Y:S02]  /*51d0*/  IMAD.SHL.U32 R16, R29, 0x2, RZ ;  /* 0x000000021d107824 */ /* 0x000fe400078e00ff */
[----:B0-----:R-:W-:Y:S04]  /*51e0*/  STL.64 [R1+0xb0], R4 ;  /* 0x0000b00401007387 */ /* 0x001fe80000100a00 */
[----:B------:R-:W-:Y:S01]  /*51f0*/  STL.64 [R1+0xb8], R6 ;  /* 0x0000b80601007387 */ /* 0x000fe20000100a00 */
[----:B-1----:R-:W-:Y:S02]  /*5200*/  LOP3.LUT R20, R28, R17, R16, 0x96, !PT ;  /* 0x000000111c147212 */ /* 0x002fe400078e9610 */
[----:B------:R-:W-:Y:S01]  /*5210*/  SHF.R.U32.HI R21, RZ, 0x2, R26 ;  /* 0x00000002ff157819 */ /* 0x000fe2000001161a */
[----:B------:R-:W0:Y:S01]  /*5220*/  LDS.128 R4, [UR4+0xc0] ;  /* 0x0000c004ff047984 */ /* 0x000e220008000c00 */
[----:B------:R-:W-:-:S02]  /*5230*/  LOP3.LUT R20, R20, R29, RZ, 0x3c, !PT ;  /* 0x0000001d14147212 */ /* 0x000fc400078e3cff */
[----:B------:R-:W-:Y:S01]  /*5240*/  LOP3.LUT R21, R21, R26, RZ, 0x3c, !PT ;  /* 0x0000001a15157212 */ /* 0x000fe200078e3cff */
[----:B------:R-:W1:Y:S04]  /*5250*/  LDS.128 R16, [UR4+0xd0] ;  /* 0x0000d004ff107984 */ /* 0x000e680008000c00 */
[----:B------:R3:W-:Y:S04]  /*5260*/  STL.64 [R1+0xc8], R22 ;  /* 0x0000c81601007387 */ /* 0x0007e80000100a00 */
[----:B--2---:R-:W-:Y:S04]  /*5270*/  STL.64 [R1+0xd0], R12 ;  /* 0x0000d00c01007387 */ /* 0x004fe80000100a00 */
[----:B------:R-:W-:Y:S01]  /*5280*/  STL.64 [R1+0xd8], R14 ;  /* 0x0000d80e01007387 */ /* 0x000fe20000100a00 */
[----:B---3--:R-:W-:-:S02]  /*5290*/  IMAD.SHL.U32 R22, R21, 0x2, RZ ;  /* 0x0000000215167824 */ /* 0x008fc400078e00ff */
[C---:B------:R-:W-:Y:S01]  /*52a0*/  IMAD.SHL.U32 R23, R20.reuse, 0x10, RZ ;  /* 0x0000001014177824 */ /* 0x040fe200078e00ff */
[----:B------:R-:W2:Y:S04]  /*52b0*/  LDS.128 R12, [UR4+0x100] ;  /* 0x00010004ff0c7984 */ /* 0x000ea80008000c00 */
[----:B------:R-:W-:Y:S01]  /*52c0*/  LOP3.LUT R22, R20, R23, R22, 0x96, !PT ;  /* 0x0000001714167212 */ /* 0x000fe200078e9616 */
[----:B----4-:R-:W-:Y:S01]  /*52d0*/  STL.64 [R1+0xe0], R8 ;  /* 0x0000e00801007387 */ /* 0x010fe20000100a00 */
[----:B------:R-:W3:Y:S03]  /*52e0*/  LDC R23, c[0x0][0x390] ;  /* 0x0000e400ff177b82 */ /* 0x000ee60000000800 */
[----:B------:R-:W-:Y:S04]  /*52f0*/  STL.64 [R1+0xe8], R10 ;  /* 0x0000e80a01007387 */ /* 0x000fe80000100a00 */
[----:B------:R-:W4:Y:S04]  /*5300*/  LDS.128 R8, [UR4+0xe0] ;  /* 0x0000e004ff087984 */ /* 0x000f280008000c00 */
[----:B0-----:R-:W-:Y:S04]  /*5310*/  STL.64 [R1+0xf0], R4 ;  /* 0x0000f00401007387 */ /* 0x001fe80000100a00 */
[----:B------:R-:W-:Y:S04]  /*5320*/  STL.64 [R1+0xf8], R6 ;  /* 0x0000f80601007387 */ /* 0x000fe80000100a00 */
[----:B------:R-:W0:Y:S04]  /*5330*/  LDS.128 R4, [UR4+0xf0] ;  /* 0x0000f004ff047984 */ /* 0x000e280008000c00 */
[----:B-1----:R1:W-:Y:S01]  /*5340*/  STL.64 [R1+0x100], R16 ;  /* 0x0001001001007387 */ /* 0x0023e20000100a00 */
[----:B---3--:R-:W-:-:S03]  /*5350*/  IMAD R2, R23, 0x587c5, R2 ;  /* 0x000587c517027824 */ /* 0x008fc600078e0202 */
[----:B------:R3:W-:Y:S01]  /*5360*/  STL.64 [R1+0x108], R18 ;  /* 0x0001081201007387 */ /* 0x0007e20000100a00 */
[C---:B------:R-:W-:Y:S01]  /*5370*/  IMAD.IADD R26, R2.reuse, 0x1, R26 ;  /* 0x00000001021a7824 */ /* 0x040fe200078e021a */
[C---:B------:R-:W-:Y:S01]  /*5380*/  IADD3 R3, PT, PT, R2.reuse, 0xb0f8a, R3 ;  /* 0x000b0f8a02037810 */ /* 0x040fe20007ffe003 */
[C---:B------:R-:W-:Y:S01]  /*5390*/  IMAD.IADD R20, R2.reuse, 0x1, R20 ;  /* 0x0000000102147824 */ /* 0x040fe200078e0214 */
[----:B------:R-:W-:Y:S01]  /*53a0*/  STL [R1], R2 ;  /* 0x0000000201007387 */ /* 0x000fe20000100800 */
[----:B------:R-:W-:Y:S02]  /*53b0*/  IADD3 R28, PT, PT, R2, 0x212e9e, R28 ;  /* 0x00212e9e021c7810 */ /* 0x000fe40007ffe01c */
[----:B------:R-:W-:Y:S01]  /*53c0*/  LEA R26, R26, 0xfffffffc, 0x2 ;  /* 0xfffffffc1a1a7811 */ /* 0x000fe200078e10ff */
[----:B--2---:R-:W-:Y:S01]  /*53d0*/  STL.64 [R1+0x130], R12 ;  /* 0x0001300c01007387 */ /* 0x004fe20000100a00 */
[----:B-1----:R-:W-:Y:S02]  /*53e0*/  LOP3.LUT R16, R22, R21, RZ, 0x3c, !PT ;  /* 0x0000001516107212 */ /* 0x002fe400078e3cff */
[C---:B------:R-:W-:Y:S01]  /*53f0*/  IADD3 R21, PT, PT, R2.reuse, 0x161f14, R25 ;  /* 0x00161f1402157810 */ /* 0x040fe20007ffe019 */
[----:B------:R-:W-:Y:S01]  /*5400*/  STL.64 [R1+0x138], R14 ;  /* 0x0001380e01007387 */ /* 0x000fe20000100a00 */
[----:B---3--:R-:W-:-:S02]  /*5410*/  IADD3 R19, PT, PT, R2, 0x1ba6d9, R27 ;  /* 0x001ba6d902137810 */ /* 0x008fc40007ffe01b */
[----:B------:R-:W-:Y:S01]  /*5420*/  LEA R20, R20, 0xfffffffc, 0x2 ;  /* 0xfffffffc14147811 */ /* 0x000fe200078e10ff */
[----:B------:R-:W1:Y:S01]  /*5430*/  LDS.128 R12, [UR4+0x130] ;  /* 0x00013004ff0c7984 */ /* 0x000e620008000c00 */
[C---:B------:R-:W-:Y:S02]  /*5440*/  IMAD.HI.U32 R17, R21.reuse, 0x24924925, RZ ;  /* 0x2492492515117827 */ /* 0x040fe400078e00ff */
[----:B------:R-:W-:Y:S01]  /*5450*/  LOP3.LUT R20, R20, 0xc, RZ, 0xc0, !PT ;  /* 0x0000000c14147812 */ /* 0x000fe200078ec0ff */
[----:B------:R-:W2:Y:S01]  /*5460*/  LDS R22, [UR4+0x140] ;  /* 0x00014004ff167984 */ /* 0x000ea20008000800 */
[----:B------:R-:W-:-:S03]  /*5470*/  IMAD.IADD R18, R21, 0x1, -R17 ;  /* 0x0000000115127824 */ /* 0x000fc600078e0a11 */
[----:B----4-:R-:W-:Y:S02]  /*5480*/  STL.64 [R1+0x110], R8 ;  /* 0x0001100801007387 */ /* 0x010fe40000100a00 */
[----:B------:R-:W-:Y:S01]  /*5490*/  LEA.HI R18, R18, R17, RZ, 0x1f ;  /* 0x0000001112127211 */ /* 0x000fe200078ff8ff */
[----:B------:R-:W-:Y:S01]  /*54a0*/  IMAD.HI.U32 R17, R3, 0x38e38e39, RZ ;  /* 0x38e38e3903117827 */ /* 0x000fe200078e00ff */
[----:B------:R-:W-:Y:S02]  /*54b0*/  STL.64 [R1+0x118], R10 ;  /* 0x0001180a01007387 */ /* 0x000fe40000100a00 */
[----:B------:R-:W-:Y:S02]  /*54c0*/  SHF.R.U32.HI R18, RZ, 0x2, R18 ;  /* 0x00000002ff127819 */ /* 0x000fe40000011612 */
[----:B0-----:R-:W-:Y:S01]  /*54d0*/  STL.64 [R1+0x120], R4 ;  /* 0x0001200401007387 */ /* 0x001fe20000100a00 */
[----:B------:R-:W-:Y:S02]  /*54e0*/  SHF.R.U32.HI R17, RZ, 0x1, R17 ;  /* 0x00000001ff117819 */ /* 0x000fe40000011611 */
[----:B------:R-:W-:Y:S01]  /*54f0*/  IMAD R18, R18, -0x7, R21 ;  /* 0xfffffff912127824 */ /* 0x000fe200078e0215 */
[----:B------:R-:W-:Y:S01]  /*5500*/  STL.64 [R1+0x128], R6 ;  /* 0x0001280601007387 */ /* 0x000fe20000100a00 */
[----:B------:R-:W-:-:S02]  /*5510*/  IMAD.MOV.U32 R21, RZ, RZ, RZ ;  /* 0x000000ffff157224 */ /* 0x000fc400078e00ff */
[----:B------:R-:W-:Y:S01]  /*5520*/  IMAD R17, R17, -0x9, R3 ;  /* 0xfffffff711117824 */ /* 0x000fe200078e0203 */
[----:B------:R-:W0:Y:S01]  /*5530*/  LDS.128 R4, [UR4+0x110] ;  /* 0x00011004ff047984 */ /* 0x000e220008000c00 */
[----:B------:R-:W-:-:S03]  /*5540*/  IMAD.HI.U32 R3, R19, -0x55555555, RZ ;  /* 0xaaaaaaab13037827 */ /* 0x000fc600078e00ff */
[----:B------:R-:W3:Y:S02]  /*5550*/  LDS.128 R8, [UR4+0x120] ;  /* 0x00012004ff087984 */ /* 0x000ee40008000c00 */
[----:B------:R-:W-:-:S05]  /*5560*/  SHF.R.U32.HI R3, RZ, 0x2, R3 ;  /* 0x00000002ff037819 */ /* 0x000fca0000011603 */
[----:B------:R-:W-:Y:S01]  /*5570*/  IMAD R19, R3, -0x6, R19 ;  /* 0xfffffffa03137824 */ /* 0x000fe200078e0213 */
[--C-:B------:R-:W-:Y:S01]  /*5580*/  SHF.R.U32.HI R3, RZ, 0x2, R25.reuse ;  /* 0x00000002ff037819 */ /* 0x100fe20000011619 */
[----:B-1----:R-:W-:Y:S03]  /*5590*/  STL.64 [R1+0x168], R14 ;  /* 0x0001680e01007387 */ /* 0x002fe60000100a00 */
[----:B------:R-:W-:Y:S01]  /*55a0*/  LOP3.LUT R25, R16, R3, R25, 0x96, !PT ;  /* 0x0000000310197212 */ /* 0x000fe200078e9619 */
[----:B------:R-:W-:Y:S01]  /*55b0*/  IMAD.HI.U32 R3, R28, -0x33333333, RZ ;  /* 0xcccccccd1c037827 */ /* 0x000fe200078e00ff */
[----:B------:R-:W-:Y:S01]  /*55c0*/  IADD3 R16, PT, PT, R2, 0x2c3e28, R16 ;  /* 0x002c3e2802107810 */ /* 0x000fe20007ffe010 */
[----:B--2---:R-:W-:Y:S03]  /*55d0*/  STL [R1+0x170], R22 ;  /* 0x0001701601007387 */ /* 0x004fe60000100800 */
[----:B------:R-:W-:Y:S01]  /*55e0*/  SHF.R.U32.HI R3, RZ, 0x2, R3 ;  /* 0x00000002ff037819 */ /* 0x000fe20000011603 */
[----:B------:R1:W-:Y:S02]  /*55f0*/  STL.64 [R1+0x160], R12 ;  /* 0x0001600c01007387 */ /* 0x0003e40000100a00 */
[----:B-1----:R-:W-:-:S02]  /*5600*/  LOP3.LUT R12, R26, 0x1c, RZ, 0xc0, !PT ;  /* 0x0000001c1a0c7812 */ /* 0x002fc400078ec0ff */
[----:B0-----:R0:W-:Y:S03]  /*5610*/  STL.64 [R1+0x148], R6 ;  /* 0x0001480601007387 */ /* 0x0011e60000100a00 */
[----:B------:R-:W-:Y:S01]  /*5620*/  IMAD.IADD R12, R1, 0x1, R12 ;  /* 0x00000001010c7824 */ /* 0x000fe200078e020c */
[----:B------:R1:W-:Y:S04]  /*5630*/  STL.64 [R1+0x140], R4 ;  /* 0x0001400401007387 */ /* 0x0003e80000100a00 */
[----:B---3--:R2:W-:Y:S01]  /*5640*/  STL.64 [R1+0x158], R10 ;  /* 0x0001580a01007387 */ /* 0x0085e20000100a00 */
[----:B0-----:R-:W-:-:S03]  /*5650*/  LOP3.LUT R6, RZ, R2, RZ, 0x33, !PT ;  /* 0x00000002ff067212 */ /* 0x001fc600078e33ff */
[----:B------:R0:W-:Y:S01]  /*5660*/  STL.64 [R1+0x150], R8 ;  /* 0x0001500801007387 */ /* 0x0001e20000100a00 */
[----:B-1----:R-:W-:-:S04]  /*5670*/  IMAD.HI.U32 R4, R16, -0x55555555, RZ ;  /* 0xaaaaaaab10047827 */ /* 0x002fc800078e00ff */
[----:B------:R-:W-:Y:S01]  /*5680*/  IMAD.IADD R6, R25, 0x1, R6 ;  /* 0x0000000119067824 */ /* 0x000fe200078e0206 */
[----:B------:R-:W-:Y:S01]  /*5690*/  SHF.R.U32.HI R13, RZ, 0x1, R4 ;  /* 0x00000001ff0d7819 */ /* 0x000fe20000011604 */
[----:B--2---:R-:W-:Y:S02]  /*56a0*/  IMAD.IADD R11, R1, 0x1, R20 ;  /* 0x00000001010b7824 */ /* 0x004fe400078e0214 */
[----:B------:R-:W-:Y:S02]  /*56b0*/  IMAD.SHL.U32 R6, R6, 0x4, RZ ;  /* 0x0000000406067824 */ /* 0x000fe400078e00ff */
[----:B0-----:R-:W-:Y:S02]  /*56c0*/  IMAD R8, R3, -0x5, R28 ;  /* 0xfffffffb03087824 */ /* 0x001fe400078e021c */
[----:B------:R-:W-:Y:S01]  /*56d0*/  IMAD R13, R13, -0x3, R16 ;  /* 0xfffffffd0d0d7824 */ /* 0x000fe200078e0210 */
[----:B------:R-:W-:-:S05]  /*56e0*/  LOP3.LUT R10, R6, 0x4, RZ, 0xc0, !PT ;  /* 0x00000004060a7812 */ /* 0x000fca00078ec0ff */
[----:B------:R-:W-:-:S07]  /*56f0*/  IMAD.IADD R10, R1, 0x1, R10 ;  /* 0x00000001010a7824 */ /* 0x000fce00078e020a */
.L_x_39:
[----:B0-----:R-:W-:-:S04]  /*5700*/  IMAD.HI.U32 R2, R21, -0x55555555, RZ ;  /* 0xaaaaaaab15027827 */ /* 0x001fc800078e00ff */
[C---:B------:R-:W-:Y:S01]  /*5710*/  IMAD R9, R21.reuse, 0x24, R24 ;  /* 0x0000002415097824 */ /* 0x040fe200078e0218 */
[----:B------:R-:W-:Y:S01]  /*5720*/  SHF.R.U32.HI R2, RZ, 0x1, R2 ;  /* 0x00000001ff027819 */ /* 0x000fe20000011602 */
[----:B------:R-:W-:Y:S02]  /*5730*/  VIADD R21, R21, 0x1 ;  /* 0x0000000115157836 */ /* 0x000fe40000000000 */
[----:B------:R-:W-:Y:S02]  /*5740*/  IMAD.MOV.U32 R16, RZ, RZ, RZ ;  /* 0x000000ffff107224 */ /* 0x000fe400078e00ff */
[----:B------:R-:W-:Y:S01]  /*5750*/  IMAD R3, R2, 0x3, RZ ;  /* 0x0000000302037824 */ /* 0x000fe200078e02ff */
[----:B------:R-:W-:-:S03]  /*5760*/  ISETP.NE.AND P0, PT, R21, 0x9, PT ;  /* 0x000000091500780c */ /* 0x000fc60003f05270 */
[----:B------:R-:W-:-:S10]  /*5770*/  IMAD R14, R3, 0x24, R24 ;  /* 0x00000024030e7824 */ /* 0x000fd400078e0218 */
.L_x_38:
[----:B0-----:R-:W-:-:S05]  /*5780*/  IMAD R15, R16, 0x4, R9 ;  /* 0x00000004100f7824 */ /* 0x001fca00078e0209 */
[----:B------:R-:W2:Y:S01]  /*5790*/  LDL R2, [R15] ;  /* 0x000000000f027983 */ /* 0x000ea20000100800 */
[----:B------:R-:W-:Y:S01]  /*57a0*/  BSSY.RECONVERGENT B1, `(.L_x_18) ;  /* 0x000033b000017945 */ /* 0x000fe20003800200 */
[----:B--2---:R-:W-:-:S13]  /*57b0*/  ISETP.NE.AND P1, PT, R2, RZ, PT ;  /* 0x000000ff0200720c */ /* 0x004fda0003f25270 */
[----:B------:R-:W-:Y:S05]  /*57c0*/  @P1 BRA `(.L_x_19) ;  /* 0x0000003000e01947 */ /* 0x000fea0003800000 */
[----:B------:R-:W-:Y:S02]  /*57d0*/  IMAD.MOV.U32 R4, RZ, RZ, 0x2 ;  /* 0x00000002ff047424 */ /* 0x000fe400078e00ff */
[----:B------:R-:W-:Y:S02]  /*57e0*/  IMAD.MOV.U32 R5, RZ, RZ, 0x3 ;  /* 0x00000003ff057424 */ /* 0x000fe400078e00ff */
[----:B------:R-:W-:Y:S02]  /*57f0*/  IMAD.MOV.U32 R28, RZ, RZ, 0x1 ;  /* 0x00000001ff1c7424 */ /* 0x000fe400078e00ff */
[----:B------:R-:W-:Y:S01]  /*5800*/  IMAD.MOV.U32 R2, RZ, RZ, 0x4 ;  /* 0x00000004ff027424 */ /* 0x000fe200078e00ff */
[----:B------:R0:W-:Y:S01]  /*5810*/  STL.64 [R1+0x178], R4 ;  /* 0x0001780401007387 */ /* 0x0001e20000100a00 */
[----:B------:R-:W-:Y:S02]  /*5820*/  IMAD.MOV.U32 R3, RZ, RZ, 0x5 ;  /* 0x00000005ff037424 */ /* 0x000fe400078e00ff */
[----:B------:R-:W-:Y:S01]  /*5830*/  IMAD.MOV.U32 R6, RZ, RZ, 0x8 ;  /* 0x00000008ff067424 */ /* 0x000fe200078e00ff */
[----:B------:R-:W-:Y:S01]  /*5840*/  STL [R1+0x174], R28 ;  /* 0x0001741c01007387 */ /* 0x000fe20000100800 */
[----:B------:R-:W-:-:S02]  /*5850*/  IMAD.MOV.U32 R7, RZ, RZ, 0x9 ;  /* 0x00000009ff077424 */ /* 0x000fc400078e00ff */
[----:B------:R-:W-:Y:S01]  /*5860*/  IMAD R20, R17, 0x4, R0 ;  /* 0x0000000411147824 */ /* 0x000fe200078e0200 */
[----:B------:R-:W-:Y:S01]  /*5870*/  STL.64 [R1+0x180], R2 ;  /* 0x0001800201007387 */ /* 0x000fe20000100a00 */
[----:B0-----:R-:W-:-:S03]  /*5880*/  IMAD.MOV.U32 R4, RZ, RZ, 0x6 ;  /* 0x00000006ff047424 */ /* 0x001fc600078e00ff */
[----:B------:R-:W-:Y:S01]  /*5890*/  STL.64 [R1+0x190], R6 ;  /* 0x0001900601007387 */ /* 0x000fe20000100a00 */
[----:B------:R-:W-:-:S05]  /*58a0*/  IMAD.MOV.U32 R5, RZ, RZ, 0x7 ;  /* 0x00000007ff057424 */ /* 0x000fca00078e00ff */
[----:B------:R0:W-:Y:S04]  /*58b0*/  STL.64 [R1+0x188], R4 ;  /* 0x0001880401007387 */ /* 0x0001e80000100a00 */
[----:B------:R-:W2:Y:S01]  /*58c0*/  LDL R22, [R20] ;  /* 0x0000000014167983 */ /* 0x000ea20000100800 */
[----:B------:R-:W-:-:S03]  /*58d0*/  IMAD R25, R18, 0x4, R0 ;  /* 0x0000000412197824 */ /* 0x000fc600078e0200 */
[----:B--2---:R-:W-:Y:S04]  /*58e0*/  STL [R1+0x194], R22 ;  /* 0x0001941601007387 */ /* 0x004fe80000100800 */
[----:B------:R1:W-:Y:S04]  /*58f0*/  STL [R20], R7 ;  /* 0x0000000714007387 */ /* 0x0003e80000100800 */
[----:B------:R-:W2:Y:S04]  /*5900*/  LDL R26, [R12+0x174] ;  /* 0x000174000c1a7983 */ /* 0x000ea80000100800 */
[----:B------:R-:W3:Y:S04]  /*5910*/  LDL R23, [R1+0x190] ;  /* 0x0001900001177983 */ /* 0x000ee80000100800 */
[----:B--2---:R2:W-:Y:S04]  /*5920*/  STL [R1+0x190], R26 ;  /* 0x0001901a01007387 */ /* 0x0045e80000100800 */
[----:B---3--:R-:W-:Y:S04]  /*5930*/  STL [R12+0x174], R23 ;  /* 0x000174170c007387 */ /* 0x008fe80000100800 */
[----:B0-----:R-:W3:Y:S04]  /*5940*/  LDL R4, [R25] ;  /* 0x0000000019047983 */ /* 0x001ee80000100800 */
[----:B------:R-:W4:Y:S01]  /*5950*/  LDL R2, [R1+0x18c] ;  /* 0x00018c0001027983 */ /* 0x000f220000100800 */
[----:B------:R-:W-:-:S03]  /*5960*/  IMAD R6, R19, 0x4, R0 ;  /* 0x0000000413067824 */ /* 0x000fc600078e0200 */
[----:B---3--:R-:W-:Y:S04]  /*5970*/  STL [R1+0x18c], R4 ;  /* 0x00018c0401007387 */ /* 0x008fe80000100800 */
[----:B----4-:R0:W-:Y:S04]  /*5980*/  STL [R25], R2 ;  /* 0x0000000219007387 */ /* 0x0101e80000100800 */
[----:B-1----:R-:W3:Y:S04]  /*5990*/  LDL R20, [R6] ;  /* 0x0000000006147983 */ /* 0x002ee80000100800 */
[----:B------:R-:W4:Y:S01]  /*59a0*/  LDL R3, [R1+0x188] ;  /* 0x0001880001037983 */ /* 0x000f220000100800 */
[----:B------:R-:W-:-:S03]  /*59b0*/  IMAD R22, R8, 0x4, R0 ;  /* 0x0000000408167824 */ /* 0x000fc600078e0200 */
[----:B---3--:R1:W-:Y:S04]  /*59c0*/  STL [R1+0x188], R20 ;  /* 0x0001881401007387 */ /* 0x0083e80000100800 */
[----:B----4-:R3:W-:Y:S04]  /*59d0*/  STL [R6], R3 ;  /* 0x0000000306007387 */ /* 0x0107e80000100800 */
[----:B--2---:R-:W2:Y:S04]  /*59e0*/  LDL R26, [R22] ;  /* 0x00000000161a7983 */ /* 0x004ea80000100800 */
[----:B------:R-:W4:Y:S04]  /*59f0*/  LDL R5, [R1+0x184] ;  /* 0x0001840001057983 */ /* 0x000f280000100800 */
[----:B--2---:R-:W-:Y:S04]  /*5a00*/  STL [R1+0x184], R26 ;  /* 0x0001841a01007387 */ /* 0x004fe80000100800 */
[----:B----4-:R2:W-:Y:S04]  /*5a10*/  STL [R22], R5 ;  /* 0x0000000516007387 */ /* 0x0105e80000100800 */
[----:B------:R-:W4:Y:S04]  /*5a20*/  LDL R28, [R11+0x174] ;  /* 0x000174000b1c7983 */ /* 0x000f280000100800 */
[----:B0-----:R-:W5:Y:S01]  /*5a30*/  LDL R2, [R1+0x180] ;  /* 0x0001800001027983 */ /* 0x001f620000100800 */
[----:B------:R-:W-:-:S03]  /*5a40*/  IMAD R7, R13, 0x4, R0 ;  /* 0x000000040d077824 */ /* 0x000fc600078e0200 */
[----:B----4-:R-:W-:Y:S04]  /*5a50*/  STL [R1+0x180], R28 ;  /* 0x0001801c01007387 */ /* 0x010fe80000100800 */
[----:B-----5:R0:W-:Y:S04]  /*5a60*/  STL [R11+0x174], R2 ;  /* 0x000174020b007387 */ /* 0x0201e80000100800 */
[----:B-1----:R-:W4:Y:S04]  /*5a70*/  LDL R20, [R7] ;  /* 0x0000000007147983 */ /* 0x002f280000100800 */
[----:B---3--:R-:W3:Y:S01]  /*5a80*/  LDL R3, [R1+0x17c] ;  /* 0x00017c0001037983 */ /* 0x008ee20000100800 */
[----:B--2---:R-:W-:-:S03]  /*5a90*/  IMAD.MOV.U32 R5, RZ, RZ, R1 ;  /* 0x000000ffff057224 */ /* 0x004fc600078e0001 */
[----:B----4-:R-:W-:Y:S04]  /*5aa0*/  STL [R1+0x17c], R20 ;  /* 0x00017c1401007387 */ /* 0x010fe80000100800 */
[----:B---3--:R1:W-:Y:S04]  /*5ab0*/  STL [R7], R3 ;  /* 0x0000000307007387 */ /* 0x0083e80000100800 */
[----:B------:R-:W2:Y:S04]  /*5ac0*/  LDL R6, [R10+0x174] ;  /* 0x000174000a067983 */ /* 0x000ea80000100800 */
[----:B------:R-:W3:Y:S01]  /*5ad0*/  LDL R23, [R1+0x178] ;  /* 0x0001780001177983 */ /* 0x000ee20000100800 */
[----:B------:R-:W-:-:S03]  /*5ae0*/  IMAD R4, R16, 0x4, R5 ;  /* 0x0000000410047824 */ /* 0x000fc600078e0205 */
[----:B--2---:R2:W-:Y:S04]  /*5af0*/  STL [R1+0x178], R6 ;  /* 0x0001780601007387 */ /* 0x0045e80000100800 */
[----:B---3--:R2:W-:Y:S04]  /*5b00*/  STL [R10+0x174], R23 ;  /* 0x000174170a007387 */ /* 0x0085e80000100800 */
[----:B------:R-:W3:Y:S04]  /*5b10*/  LDL R22, [R1+0x174] ;  /* 0x0001740001167983 */ /* 0x000ee80000100800 */
[----:B------:R-:W3:Y:S01]  /*5b20*/  LDL R5, [R4+0x30] ;  /* 0x0000300004057983 */ /* 0x000ee20000100800 */
[----:B0-----:R-:W-:Y:S01]  /*5b30*/  IMAD.HI.U32 R2, R16, -0x55555555, RZ ;  /* 0xaaaaaaab10027827 */ /* 0x001fe200078e00ff */
[----:B------:R-:W-:Y:S04]  /*5b40*/  BSSY.RECONVERGENT B0, `(.L_x_20) ;  /* 0x00002fd000007945 */ /* 0x000fe80003800200 */
[----:B------:R-:W-:Y:S01]  /*5b50*/  BSSY.RELIABLE B2, `(.L_x_21) ;  /* 0x0000056000027945 */ /* 0x000fe20003800100 */
[----:B------:R-:W-:-:S05]  /*5b60*/  SHF.R.U32.HI R2, RZ, 0x1, R2 ;  /* 0x00000001ff027819 */ /* 0x000fca0000011602 */
[----:B-1----:R-:W-:Y:S01]  /*5b70*/  IMAD R7, R2, 0x3, RZ ;  /* 0x0000000302077824 */ /* 0x002fe200078e02ff */
[----:B---3--:R-:W-:-:S13]  /*5b80*/  ISETP.NE.AND P1, PT, R5, R22, PT ;  /* 0x000000160500720c */ /* 0x008fda0003f25270 */
[----:B--2---:R-:W-:Y:S05]  /*5b90*/  @!P1 BRA `(.L_x_22) ;  /* 0x0000000400449947 */ /* 0x004fea0003800000 */
[----:B------:R-:W2:Y:S01]  /*5ba0*/  LDL R3, [R4+0x54] ;  /* 0x0000540004037983 */ /* 0x000ea20000100800 */
[----:B------:R-:W-:-:S05]  /*5bb0*/  IMAD.MOV.U32 R2, RZ, RZ, R22 ;  /* 0x000000ffff027224 */ /* 0x000fca00078e0016 */
[----:B--2---:R-:W-:-:S13]  /*5bc0*/  ISETP.NE.AND P1, PT, R3, R2, PT ;  /* 0x000000020300720c */ /* 0x004fda0003f25270 */
[----:B------:R-:W-:Y:S05]  /*5bd0*/  @!P1 BRA `(.L_x_22) ;  /* 0x0000000400349947 */ /* 0x000fea0003800000 */
[----:B------:R-:W2:Y:S02]  /*5be0*/  LDL R3, [R4+0x78] ;  /* 0x0000780004037983 */ /* 0x000ea40000100800 */
        /* <DEDUP_REMOVED lines=20> */
[----:B------:R-:W2:Y:S02]  /*5d30*/  LDL R3, [R9] ;  /* 0x0000000009037983 */ /* 0x000ea40000100800 */
        /* <DEDUP_REMOVED lines=26> */
[----:B------:R-:W-:-:S05]  /*5ee0*/  IMAD R3, R7, 0x4, R14 ;  /* 0x0000000407037824 */ /* 0x000fca00078e020e */
        /* <DEDUP_REMOVED lines=26> */
[----:B------:R-:W-:Y:S05]  /*6090*/  @P1 BREAK.RELIABLE B2 ;  /* 0x0000000000021942 */ /* 0x000fea0003800100 */
[----:B------:R-:W-:Y:S05]  /*60a0*/  @P1 BRA `(.L_x_23) ;  /* 0x0000002800981947 */ /* 0x000fea0003800000 */
.L_x_22:
[----:B------:R-:W-:Y:S05]  /*60b0*/  BSYNC.RELIABLE B2 ;  /* 0x0000000000027941 */ /* 0x000fea0003800100 */
.L_x_21:
[----:B------:R-:W2:Y:S01]  /*60c0*/  LDL.64 R2, [R1+0x178] ;  /* 0x0001780001027983 */ /* 0x000ea20000100a00 */
[----:B------:R-:W-:Y:S01]  /*60d0*/  BSSY.RELIABLE B2, `(.L_x_24) ;  /* 0x0000053000027945 */ /* 0x000fe20003800100 */
        /* <DEDUP_REMOVED lines=82> */
.L_x_25:
[----:B------:R-:W-:Y:S05]  /*6600*/  BSYNC.RELIABLE B2 ;  /* 0x0000000000027941 */ /* 0x000fea0003800100 */
.L_x_24:
[----:B------:R-:W-:Y:S01]  /*6610*/  ISETP.NE.AND P1, PT, R5, R3, PT ;  /* 0x000000030500720c */ /* 0x000fe20003f25270 */
[----:B------:R-:W-:-:S12]  /*6620*/  BSSY.RELIABLE B2, `(.L_x_26) ;  /* 0x0000053000027945 */ /* 0x000fd80003800100 */
[----:B------:R-:W-:Y:S05]  /*6630*/  @!P1 BRA `(.L_x_27) ;  /* 0x0000000400449947 */ /* 0x000fea0003800000 */
        /* <DEDUP_REMOVED lines=81> */
.L_x_27:
[----:B------:R-:W-:Y:S05]  /*6b50*/  BSYNC.RELIABLE B2 ;  /* 0x0000000000027941 */ /* 0x000fea0003800100 */
.L_x_26:
        /* <DEDUP_REMOVED lines=84> */
.L_x_29:
[----:B------:R-:W-:Y:S05]  /*70a0*/  BSYNC.RELIABLE B2 ;  /* 0x0000000000027941 */ /* 0x000fea0003800100 */
.L_x_28:
        /* <DEDUP_REMOVED lines=84> */
.L_x_31:
[----:B------:R-:W-:Y:S05]  /*75f0*/  BSYNC.RELIABLE B2 ;  /* 0x0000000000027941 */ /* 0x000fea0003800100 */
.L_x_30:
        /* <DEDUP_REMOVED lines=84> */
.L_x_33:
[----:B------:R-:W-:Y:S05]  /*7b40*/  BSYNC.RELIABLE B2 ;  /* 0x0000000000027941 */ /* 0x000fea0003800100 */
.L_x_32:
        /* <DEDUP_REMOVED lines=84> */
.L_x_35:
[----:B------:R-:W-:Y:S05]  /*8090*/  BSYNC.RELIABLE B2 ;  /* 0x0000000000027941 */ /* 0x000fea0003800100 */
.L_x_34:
        /* <DEDUP_REMOVED lines=84> */
.L_x_37:
[----:B------:R-:W-:Y:S05]  /*85e0*/  BSYNC.RELIABLE B2 ;  /* 0x0000000000027941 */ /* 0x000fea0003800100 */
.L_x_36:
[----:B------:R-:W-:-:S13]  /*85f0*/  ISETP.NE.AND P1, PT, R5, R3, PT ;  /* 0x000000030500720c */ /* 0x000fda0003f25270 */
[----:B------:R-:W-:Y:S05]  /*8600*/  @!P1 EXIT ;  /* 0x000000000000994d */ /* 0x000fea0003800000 */
[----:B------:R-:W2:Y:S01]  /*8610*/  LDL R5, [R4+0x54] ;  /* 0x0000540004057983 */ /* 0x000ea20000100800 */
[----:B------:R-:W-:-:S05]  /*8620*/  IMAD.MOV.U32 R2, RZ, RZ, R3 ;  /* 0x000000ffff027224 */ /* 0x000fca00078e0003 */
[----:B--2---:R-:W-:-:S13]  /*8630*/  ISETP.NE.AND P1, PT, R5, R2, PT ;  /* 0x000000020500720c */ /* 0x004fda0003f25270 */
[----:B------:R-:W-:Y:S05]  /*8640*/  @!P1 EXIT ;  /* 0x000000000000994d */ /* 0x000fea0003800000 */
[----:B------:R-:W2:Y:S02]  /*8650*/  LDL R3, [R4+0x78] ;  /* 0x0000780004037983 */ /* 0x000ea40000100800 */
        /* <DEDUP_REMOVED lines=20> */
[----:B------:R-:W2:Y:S02]  /*87a0*/  LDL R3, [R9] ;  /* 0x0000000009037983 */ /* 0x000ea40000100800 */
        /* <DEDUP_REMOVED lines=26> */
[----:B------:R-:W-:-:S05]  /*8950*/  IMAD R7, R7, 0x4, R14 ;  /* 0x0000000407077824 */ /* 0x000fca00078e020e */
        /* <DEDUP_REMOVED lines=27> */
.L_x_23:
[----:B------:R-:W-:Y:S05]  /*8b10*/  BSYNC.RECONVERGENT B0 ;  /* 0x0000000000007941 */ /* 0x000fea0003800200 */
.L_x_20:
[----:B------:R-:W-:-:S13]  /*8b20*/  ISETP.NE.AND P1, PT, R2, RZ, PT ;  /* 0x000000ff0200720c */ /* 0x000fda0003f25270 */
[----:B------:R-:W-:Y:S05]  /*8b30*/  @!P1 EXIT ;  /* 0x000000000000994d */ /* 0x000fea0003800000 */
[----:B------:R0:W-:Y:S02]  /*8b40*/  STL [R15], R2 ;  /* 0x000000020f007387 */ /* 0x0001e40000100800 */
.L_x_19:
[----:B------:R-:W-:Y:S05]  /*8b50*/  BSYNC.RECONVERGENT B1 ;  /* 0x0000000000017941 */ /* 0x000fea0003800200 */
.L_x_18:
[----:B------:R-:W-:Y:S05]  /*8b60*/  WARPSYNC.ALL ;  /* 0x0000000000007948 */ /* 0x000fea0003800000 */
[----:B------:R-:W-:-:S05]  /*8b70*/  VIADD R16, R16, 0x1 ;  /* 0x0000000110107836 */ /* 0x000fca0000000000 */
[----:B------:R-:W-:-:S13]  /*8b80*/  ISETP.NE.AND P1, PT, R16, 0x9, PT ;  /* 0x000000091000780c */ /* 0x000fda0003f25270 */
[----:B------:R-:W-:Y:S05]  /*8b90*/  @P1 BRA `(.L_x_38) ;  /* 0xffffffc800f81947 */ /* 0x000fea000383ffff */
[----:B------:R-:W-:Y:S05]  /*8ba0*/  @P0 BRA `(.L_x_39) ;  /* 0xffffffc800d40947 */ /* 0x000fea000383ffff */
[----:B------:R-:W2:Y:S04]  /*8bb0*/  LDL.64 R26, [R1+0x30] ;  /* 0x00003000011a7983 */ /* 0x000ea80000100a00 */
[----:B0-----:R-:W3:Y:S01]  /*8bc0*/  LDL.64 R2, [R1+0x40] ;  /* 0x0000400001027983 */ /* 0x001ee20000100a00 */
[----:B------:R-:W2:Y:S03]  /*8bd0*/  LDC.64 R4, c[0x0][0x388] ;  /* 0x0000e200ff047b82 */ /* 0x000ea60000000a00 */
[----:B------:R-:W4:Y:S04]  /*8be0*/  LDL.64 R22, [R1+0x38] ;  /* 0x0000380001167983 */ /* 0x000f280000100a00 */
[----:B------:R-:W5:Y:S04]  /*8bf0*/  LDL.64 R10, [R1+0x48] ;  /* 0x00004800010a7983 */ /* 0x000f680000100a00 */
        /* <DEDUP_REMOVED lines=9> */
[----:B--2---:R-:W-:Y:S04]  /*8c90*/  STG.E desc[UR8][R4.64], R26 ;  /* 0x0000001a04007986 */ /* 0x004fe8000c101908 */
[----:B------:R0:W-:Y:S04]  /*8ca0*/  STG.E desc[UR8][R4.64+0x4], R27 ;  /* 0x0000041b04007986 */ /* 0x0001e8000c101908 */
[----:B---3--:R-:W-:Y:S04]  /*8cb0*/  STG.E desc[UR8][R4.64+0x10], R2 ;  /* 0x0000100204007986 */ /* 0x008fe8000c101908 */
[----:B------:R1:W-:Y:S04]  /*8cc0*/  STG.E desc[UR8][R4.64+0x14], R3 ;  /* 0x0000140304007986 */ /* 0x0003e8000c101908 */
[----:B0-----:R-:W2:Y:S04]  /*8cd0*/  LDL.64 R26, [R1+0x98] ;  /* 0x00009800011a7983 */ /* 0x001ea80000100a00 */
[----:B-1----:R-:W3:Y:S04]  /*8ce0*/  LDL.64 R2, [R1+0xa0] ;  /* 0x0000a00001027983 */ /* 0x002ee80000100a00 */
[----:B----4-:R-:W-:Y:S04]  /*8cf0*/  STG.E desc[UR8][R4.64+0x8], R22 ;  /* 0x0000081604007986 */ /* 0x010fe8000c101908 */
[----:B------:R0:W-:Y:S04]  /*8d00*/  STG.E desc[UR8][R4.64+0xc], R23 ;  /* 0x00000c1704007986 */ /* 0x0001e8000c101908 */
[----:B-----5:R-:W-:Y:S04]  /*8d10*/  STG.E desc[UR8][R4.64+0x18], R10 ;  /* 0x0000180a04007986 */ /* 0x020fe8000c101908 */
[----:B------:R1:W-:Y:S04]  /*8d20*/  STG.E desc[UR8][R4.64+0x1c], R11 ;  /* 0x00001c0b04007986 */ /* 0x0003e8000c101908 */
[----:B------:R-:W-:Y:S04]  /*8d30*/  STG.E desc[UR8][R4.64+0x20], R20 ;  /* 0x0000201404007986 */ /* 0x000fe8000c101908 */
[----:B------:R-:W-:Y:S04]  /*8d40*/  STG.E desc[UR8][R4.64+0x24], R21 ;  /* 0x0000241504007986 */ /* 0x000fe8000c101908 */
[----:B------:R-:W-:Y:S04]  /*8d50*/  STG.E desc[UR8][R4.64+0x28], R16 ;  /* 0x0000281004007986 */ /* 0x000fe8000c101908 */
[----:B------:R-:W-:Y:S04]  /*8d60*/  STG.E desc[UR8][R4.64+0x2c], R17 ;  /* 0x00002c1104007986 */ /* 0x000fe8000c101908 */
[----:B------:R-:W-:Y:S04]  /*8d70*/  STG.E desc[UR8][R4.64+0x30], R18 ;  /* 0x0000301204007986 */ /* 0x000fe8000c101908 */
[----:B------:R-:W-:Y:S04]  /*8d80*/  STG.E desc[UR8][R4.64+0x34], R19 ;  /* 0x0000341304007986 */ /* 0x000fe8000c101908 */
[----:B------:R-:W-:Y:S04]  /*8d90*/  STG.E desc[UR8][R4.64+0x38], R6 ;  /* 0x0000380604007986 */ /* 0x000fe8000c101908 */
[----:B------:R4:W-:Y:S04]  /*8da0*/  STG.E desc[UR8][R4.64+0x3c], R7 ;  /* 0x00003c0704007986 */ /* 0x0009e8000c101908 */
[----:B------:R-:W-:Y:S04]  /*8db0*/  STG.E desc[UR8][R4.64+0x40], R8 ;  /* 0x0000400804007986 */ /* 0x000fe8000c101908 */
[----:B------:R5:W-:Y:S04]  /*8dc0*/  STG.E desc[UR8][R4.64+0x44], R9 ;  /* 0x0000440904007986 */ /* 0x000be8000c101908 */
[----:B------:R-:W-:Y:S04]  /*8dd0*/  STG.E desc[UR8][R4.64+0x48], R14 ;  /* 0x0000480e04007986 */ /* 0x000fe8000c101908 */
[----:B------:R5:W-:Y:S04]  /*8de0*/  STG.E desc[UR8][R4.64+0x4c], R15 ;  /* 0x00004c0f04007986 */ /* 0x000be8000c101908 */
[----:B------:R-:W-:Y:S04]  /*8df0*/  STG.E desc[UR8][R4.64+0x50], R24 ;  /* 0x0000501804007986 */ /* 0x000fe8000c101908 */
[----:B------:R-:W-:Y:S04]  /*8e00*/  STG.E desc[UR8][R4.64+0x54], R25 ;  /* 0x0000541904007986 */ /* 0x000fe8000c101908 */
[----:B------:R-:W-:Y:S04]  /*8e10*/  STG.E desc[UR8][R4.64+0x58], R12 ;  /* 0x0000580c04007986 */ /* 0x000fe8000c101908 */
[----:B------:R5:W-:Y:S04]  /*8e20*/  STG.E desc[UR8][R4.64+0x5c], R13 ;  /* 0x00005c0d04007986 */ /* 0x000be8000c101908 */
[----:B------:R-:W-:Y:S04]  /*8e30*/  STG.E desc[UR8][R4.64+0x60], R28 ;  /* 0x0000601c04007986 */ /* 0x000fe8000c101908 */
[----:B------:R5:W-:Y:S04]  /*8e40*/  STG.E desc[UR8][R4.64+0x64], R29 ;  /* 0x0000641d04007986 */ /* 0x000be8000c101908 */
[----:B0-----:R-:W3:Y:S04]  /*8e50*/  LDL.64 R22, [R1+0xa8] ;  /* 0x0000a80001167983 */ /* 0x001ee80000100a00 */
[----:B-1----:R-:W3:Y:S04]  /*8e60*/  LDL.64 R10, [R1+0xb0] ;  /* 0x0000b000010a7983 */ /* 0x002ee80000100a00 */
[----:B----4-:R-:W4:Y:S04]  /*8e70*/  LDL.64 R6, [R1+0xb8] ;  /* 0x0000b80001067983 */ /* 0x010f280000100a00 */
[----:B-----5:R-:W5:Y:S04]  /*8e80*/  LDL.64 R8, [R1+0xc0] ;  /* 0x0000c00001087983 */ /* 0x020f680000100a00 */
        /* <DEDUP_REMOVED lines=13> */
[----:B------:R-:W-:Y:S04]  /*8f60*/  STG.E desc[UR8][R4.64+0x7c], R23 ;  /* 0x00007c1704007986 */ /* 0x000fe8000c101908 */
[----:B------:R-:W-:Y:S04]  /*8f70*/  STG.E desc[UR8][R4.64+0x80], R10 ;  /* 0x0000800a04007986 */ /* 0x000fe8000c101908 */
[----:B------:R0:W-:Y:S04]  /*8f80*/  STG.E desc[UR8][R4.64+0x84], R11 ;  /* 0x0000840b04007986 */ /* 0x0001e8000c101908 */
[----:B----4-:R-:W-:Y:S04]  /*8f90*/  STG.E desc[UR8][R4.64+0x88], R6 ;  /* 0x0000880604007986 */ /* 0x010fe8000c101908 */
[----:B------:R1:W-:Y:S04]  /*8fa0*/  STG.E desc[UR8][R4.64+0x8c], R7 ;  /* 0x00008c0704007986 */ /* 0x0003e8000c101908 */
[----:B-----5:R-:W-:Y:S04]  /*8fb0*/  STG.E desc[UR8][R4.64+0x90], R8 ;  /* 0x0000900804007986 */ /* 0x020fe8000c101908 */
[----:B------:R-:W-:Y:S04]  /*8fc0*/  STG.E desc[UR8][R4.64+0x94], R9 ;  /* 0x0000940904007986 */ /* 0x000fe8000c101908 */
        /* <DEDUP_REMOVED lines=14> */
[----:B0-----:R-:W3:Y:S04]  /*90b0*/  LDL.64 R10, [R1+0x110] ;  /* 0x00011000010a7983 */ /* 0x001ee80000100a00 */
[----:B------:R-:W3:Y:S04]  /*90c0*/  LDL R23, [R1+0x170] ;  /* 0x0001700001177983 */ /* 0x000ee80000100800 */
[----:B-1----:R-:W3:Y:S04]  /*90d0*/  LDL.64 R6, [R1+0x118] ;  /* 0x0001180001067983 */ /* 0x002ee80000100a00 */
[----:B----4-:R-:W4:Y:S04]  /*90e0*/  LDL.64 R20, [R1+0x120] ;  /* 0x0001200001147983 */ /* 0x010f280000100a00 */
[----:B------:R-:W4:Y:S04]  /*90f0*/  LDL.64 R8, [R1+0x128] ;  /* 0x0001280001087983 */ /* 0x000f280000100a00 */
[----:B-----5:R-:W5:Y:S04]  /*9100*/  LDL.64 R16, [R1+0x130] ;  /* 0x0001300001107983 */ /* 0x020f680000100a00 */
        /* <DEDUP_REMOVED lines=13> */
[----:B------:R-:W-:Y:S04]  /*91e0*/  STG.E desc[UR8][R4.64+0xe4], R11 ;  /* 0x0000e40b04007986 */ /* 0x000fe8000c101908 */
[----:B------:R-:W-:Y:S04]  /*91f0*/  STG.E desc[UR8][R4.64+0x140], R23 ;  /* 0x0001401704007986 */ /* 0x000fe8000c101908 */
[----:B------:R-:W-:Y:S04]  /*9200*/  STG.E desc[UR8][R4.64+0xe8], R6 ;  /* 0x0000e80604007986 */ /* 0x000fe8000c101908 */
[----:B------:R-:W-:Y:S04]  /*9210*/  STG.E desc[UR8][R4.64+0xec], R7 ;  /* 0x0000ec0704007986 */ /* 0x000fe8000c101908 */
[----:B----4-:R-:W-:Y:S04]  /*9220*/  STG.E desc[UR8][R4.64+0xf0], R20 ;  /* 0x0000f01404007986 */ /* 0x010fe8000c101908 */
[----:B------:R-:W-:Y:S04]  /*9230*/  STG.E desc[UR8][R4.64+0xf4], R21 ;  /* 0x0000f41504007986 */ /* 0x000fe8000c101908 */
[----:B------:R-:W-:Y:S04]  /*9240*/  STG.E desc[UR8][R4.64+0xf8], R8 ;  /* 0x0000f80804007986 */ /* 0x000fe8000c101908 */
[----:B------:R-:W-:Y:S04]  /*9250*/  STG.E desc[UR8][R4.64+0xfc], R9 ;  /* 0x0000fc0904007986 */ /* 0x000fe8000c101908 */
[----:B-----5:R-:W-:Y:S04]  /*9260*/  STG.E desc[UR8][R4.64+0x100], R16 ;  /* 0x0001001004007986 */ /* 0x020fe8000c101908 */
[----:B------:R-:W-:Y:S04]  /*9270*/  STG.E desc[UR8][R4.64+0x104], R17 ;  /* 0x0001041104007986 */ /* 0x000fe8000c101908 */
        /* <DEDUP_REMOVED lines=10> */
[----:B--2---:R-:W-:Y:S04]  /*9320*/  STG.E desc[UR8][R4.64+0x130], R26 ;  /* 0x0001301a04007986 */ /* 0x004fe8000c101908 */
[----:B------:R-:W-:Y:S04]  /*9330*/  STG.E desc[UR8][R4.64+0x134], R27 ;  /* 0x0001341b04007986 */ /* 0x000fe8000c101908 */
[----:B---3--:R-:W-:Y:S04]  /*9340*/  STG.E desc[UR8][R4.64+0x120], R2 ;  /* 0x0001200204007986 */ /* 0x008fe8000c101908 */
[----:B------:R-:W-:Y:S01]  /*9350*/  STG.E desc[UR8][R4.64+0x124], R3 ;  /* 0x0001240304007986 */ /* 0x000fe2000c101908 */
[----:B------:R-:W-:Y:S05]  /*9360*/  EXIT ;  /* 0x000000000000794d */ /* 0x000fea0003800000 */
.L_x_40:
[----:B------:R-:W-:-:S00]  /*9370*/  BRA `(.L_x_40) ;  /* 0xfffffffc00fc7947 */ /* 0x000fc0000383ffff */
[----:B------:R-:W-:-:S00]  /*9380*/  NOP ;  /* 0x0000000000007918 */ /* 0x000fc00000000000 */
[----:B------:R-:W-:-:S00]  /*9390*/  NOP ;  /* 0x0000000000007918 */ /* 0x000fc00000000000 */
[----:B------:R-:W-:-:S00]  /*93a0*/  NOP ;  /* 0x0000000000007918 */ /* 0x000fc00000000000 */
[----:B------:R-:W-:-:S00]  /*93b0*/  NOP ;  /* 0x0000000000007918 */ /* 0x000fc00000000000 */
[----:B------:R-:W-:-:S00]  /*93c0*/  NOP ;  /* 0x0000000000007918 */ /* 0x000fc00000000000 */
[----:B------:R-:W-:-:S00]  /*93d0*/  NOP ;  /* 0x0000000000007918 */ /* 0x000fc00000000000 */
[----:B------:R-:W-:-:S00]  /*93e0*/  NOP ;  /* 0x0000000000007918 */ /* 0x000fc00000000000 */
[----:B------:R-:W-:-:S00]  /*93f0*/  NOP ;  /* 0x0000000000007918 */ /* 0x000fc00000000000 */
.L_x_41:


//--------------------- .nv.global.init           --------------------------
	.section	.nv.global.init,"aw",@progbits
	.align	4
.nv.global.init:
	.type		mrg32k3aM1SubSeq,@object
	.size		mrg32k3aM1SubSeq,(mrg32k3aM2SubSeq - mrg32k3aM1SubSeq)
mrg32k3aM1SubSeq:
        /*0000*/ 	.byte	0x0b, 0xcc, 0xee, 0x04, 0x73, 0x29, 0x8b, 0x6f, 0xf6, 0x53, 0x03, 0xf6, 0x23, 0xf6, 0xea, 0xda
        /* <DEDUP_REMOVED lines=125> */
	.type		mrg32k3aM2SubSeq,@object
	.size		mrg32k3aM2SubSeq,(mrg32k3aM1 - mrg32k3aM2SubSeq)
mrg32k3aM2SubSeq:
        /* <DEDUP_REMOVED lines=126> */
	.type		mrg32k3aM1,@object
	.size		mrg32k3aM1,(mrg32k3aM1Seq - mrg32k3aM1)
mrg32k3aM1:
        /* <DEDUP_REMOVED lines=144> */
	.type		mrg32k3aM1Seq,@object
	.size		mrg32k3aM1Seq,(mrg32k3aM2 - mrg32k3aM1Seq)
mrg32k3aM1Seq:
        /* <DEDUP_REMOVED lines=144> */
	.type		mrg32k3aM2,@object
	.size		mrg32k3aM2,(mrg32k3aM2Seq - mrg32k3aM2)
mrg32k3aM2:
        /* <DEDUP_REMOVED lines=144> */
	.type		mrg32k3aM2Seq,@object
	.size		mrg32k3aM2Seq,(precalc_xorwow_matrix - mrg32k3aM2Seq)
mrg32k3aM2Seq:
        /* <DEDUP_REMOVED lines=144> */
	.type		precalc_xorwow_matrix,@object
	.size		precalc_xorwow_matrix,(precalc_xorwow_offset_matrix - precalc_xorwow_matrix)
precalc_xorwow_matrix:
        /* <DEDUP_REMOVED lines=6400> */
	.type		precalc_xorwow_offset_matrix,@object
	.size		precalc_xorwow_offset_matrix,(.L_1 - precalc_xorwow_offset_matrix)
precalc_xorwow_offset_matrix:
        /* <DEDUP_REMOVED lines=6400> */
.L_1:


//--------------------- .nv.shared._Z12replaceZerosPiS_i --------------------------
	.section	.nv.shared._Z12replaceZerosPiS_i,"aw",@nobits
	.sectionflags	@""
	.align	4
.nv.shared._Z12replaceZerosPiS_i:
	.zero		1348


//--------------------- .nv.shared.reserved.0     --------------------------
	.section	.nv.shared.reserved.0,"aw",@nobits
	.weak		__nv_reservedSMEM_offset_0_alias
	.size		__nv_reservedSMEM_offset_0_alias, 0, 64
	.other		__nv_reservedSMEM_offset_0_alias,@"STO_CUDA_RESERVED_SHARED STV_DEFAULT"
__nv_reservedSMEM_offset_0_alias:
	.zero		0
	.zero		64


//--------------------- .nv.constant0._Z12replaceZerosPiS_i --------------------------
	.section	.nv.constant0._Z12replaceZerosPiS_i,"a",@progbits
	.sectionflags	@""
	.align	4
.nv.constant0._Z12replaceZerosPiS_i:
	.zero		916


//--------------------- SYMBOLS --------------------------

	.type		.nv.reservedSmem.offset0,@object
	.size		.nv.reservedSmem.offset0,0x4
	.type		.nv.reservedSmem.cap,@object
	.size		.nv.reservedSmem.cap,0x4
